	.target	sm_90a

	.elftype	@"ET_EXEC"


//--------------------- .note.nv.tkinfo           --------------------------
	.section	.note.nv.tkinfo,"",@"SHT_NOTE"
	.sectionflags	@"SHF_NOTE_NV_TKINFO"
	.tkinfo
        /*0018*/ 	.word	0x00000002
        /*0030*/ 	.string	""
        /*0030*/ 	.string	"ptxas"
        /*0030*/ 	.string	"Cuda compilation tools, release 13.0, V13.0.88"
        /*0030*/ 	.string	"Build cuda_13.0.r13.0/compiler.36424714_0"
        /*0030*/ 	.string	"-arch sm_90a -m 64 "



//--------------------- .note.nv.cuinfo           --------------------------
	.section	.note.nv.cuinfo,"",@"SHT_NOTE"
	.sectionflags	@"SHF_NOTE_NV_CUINFO"
        /*0018*/ 	.short	0x0002
        /*001a*/ 	.short	0x005a
        /*001c*/ 	.short	0x0082
	.zero		2


//--------------------- .nv.info                  --------------------------
	.section	.nv.info,"",@"SHT_CUDA_INFO"
	.align	4


	//----- nvinfo : EIATTR_REGCOUNT
	.align		4
        /*0000*/ 	.byte	0x04, 0x2f
        /*0002*/ 	.short	(.L_15 - .L_14)
	.align		4
.L_14:
        /*0004*/ 	.word	index@(_ZN7cutlass13device_kernelINS_4gemm6kernel13GemmUniversalIN4cute5tupleIJiiiiEEENS1_10collective13CollectiveMmaINS1_34MainloopSm90TmaGmmaWarpSpecializedILi7ENS5_IJNS4_1CILi1EEENSA_ILi2EEESB_EEENS1_32KernelTmaWarpSpecializedPingpongEEENS5_IJNSA_ILi64EEESG_NSA_ILi128EEEEEENS_10bfloat16_tENS5_IJlSB_lEEESJ_SK_NS4_8TiledMMAINS4_8MMA_AtomIJNS4_4SM904GMMA27MMA_64x64x16_F32BF16BF16_SSILNSO_5MajorE0ELSQ_0ELNSO_7ScaleInE1ELSR_1EEEEEENS4_6LayoutINS5_IJSB_SB_SB_EEENS5_IJNSA_ILi0EEESW_SW_EEEEENS5_IJNS4_10UnderscoreESZ_SZ_EEEEENS4_23SM90_TMA_LOAD_MULTICASTENS4_14ComposedLayoutINS4_7SwizzleILi3ELi4ELi3EEENS4_18smem_ptr_flag_bitsILi16EEENSU_INS5_IJNSA_ILi8EEESG_EEENS5_IJSG_SB_EEEEEEEvNS4_8identityENS4_13SM90_TMA_LOADES1C_vS1D_EENS_8epilogue10collective6detail29Sm90TmaWarpSpecializedAdapterINS1H_15DefaultEpilogueISJ_SK_SK_NS1G_6thread17LinearCombinationISJ_Li1EffLNS1L_9ScaleType4KindE0ELNS_15FloatRoundStyleE2ESJ_EENS1_15EpilogueDefaultEEEEEvvEEEEvNT_6ParamsE)
        /*0008*/ 	.word	0x000000a8


	//----- nvinfo : EIATTR_FRAME_SIZE
	.align		4
.L_15:
        /*000c*/ 	.byte	0x04, 0x11
        /*000e*/ 	.short	(.L_17 - .L_16)
	.align		4
.L_16:
        /*0010*/ 	.word	index@(_ZN7cutlass13device_kernelINS_4gemm6kernel13GemmUniversalIN4cute5tupleIJiiiiEEENS1_10collective13CollectiveMmaINS1_34MainloopSm90TmaGmmaWarpSpecializedILi7ENS5_IJNS4_1CILi1EEENSA_ILi2EEESB_EEENS1_32KernelTmaWarpSpecializedPingpongEEENS5_IJNSA_ILi64EEESG_NSA_ILi128EEEEEENS_10bfloat16_tENS5_IJlSB_lEEESJ_SK_NS4_8TiledMMAINS4_8MMA_AtomIJNS4_4SM904GMMA27MMA_64x64x16_F32BF16BF16_SSILNSO_5MajorE0ELSQ_0ELNSO_7ScaleInE1ELSR_1EEEEEENS4_6LayoutINS5_IJSB_SB_SB_EEENS5_IJNSA_ILi0EEESW_SW_EEEEENS5_IJNS4_10UnderscoreESZ_SZ_EEEEENS4_23SM90_TMA_LOAD_MULTICASTENS4_14ComposedLayoutINS4_7SwizzleILi3ELi4ELi3EEENS4_18smem_ptr_flag_bitsILi16EEENSU_INS5_IJNSA_ILi8EEESG_EEENS5_IJSG_SB_EEEEEEEvNS4_8identityENS4_13SM90_TMA_LOADES1C_vS1D_EENS_8epilogue10collective6detail29Sm90TmaWarpSpecializedAdapterINS1H_15DefaultEpilogueISJ_SK_SK_NS1G_6thread17LinearCombinationISJ_Li1EffLNS1L_9ScaleType4KindE0ELNS_15FloatRoundStyleE2ESJ_EENS1_15EpilogueDefaultEEEEEvvEEEEvNT_6ParamsE)
        /*0014*/ 	.word	0x00000008


	//----- nvinfo : EIATTR_MIN_STACK_SIZE
	.align		4
.L_17:
        /*0018*/ 	.byte	0x04, 0x12
        /*001a*/ 	.short	(.L_19 - .L_18)
	.align		4
.L_18:
        /*001c*/ 	.word	index@(_ZN7cutlass13device_kernelINS_4gemm6kernel13GemmUniversalIN4cute5tupleIJiiiiEEENS1_10collective13CollectiveMmaINS1_34MainloopSm90TmaGmmaWarpSpecializedILi7ENS5_IJNS4_1CILi1EEENSA_ILi2EEESB_EEENS1_32KernelTmaWarpSpecializedPingpongEEENS5_IJNSA_ILi64EEESG_NSA_ILi128EEEEEENS_10bfloat16_tENS5_IJlSB_lEEESJ_SK_NS4_8TiledMMAINS4_8MMA_AtomIJNS4_4SM904GMMA27MMA_64x64x16_F32BF16BF16_SSILNSO_5MajorE0ELSQ_0ELNSO_7ScaleInE1ELSR_1EEEEEENS4_6LayoutINS5_IJSB_SB_SB_EEENS5_IJNSA_ILi0EEESW_SW_EEEEENS5_IJNS4_10UnderscoreESZ_SZ_EEEEENS4_23SM90_TMA_LOAD_MULTICASTENS4_14ComposedLayoutINS4_7SwizzleILi3ELi4ELi3EEENS4_18smem_ptr_flag_bitsILi16EEENSU_INS5_IJNSA_ILi8EEESG_EEENS5_IJSG_SB_EEEEEEEvNS4_8identityENS4_13SM90_TMA_LOADES1C_vS1D_EENS_8epilogue10collective6detail29Sm90TmaWarpSpecializedAdapterINS1H_15DefaultEpilogueISJ_SK_SK_NS1G_6thread17LinearCombinationISJ_Li1EffLNS1L_9ScaleType4KindE0ELNS_15FloatRoundStyleE2ESJ_EENS1_15EpilogueDefaultEEEEEvvEEEEvNT_6ParamsE)
        /*0020*/ 	.word	0x00000008
.L_19:


//--------------------- .nv.compat                --------------------------
	.section	.nv.compat,"",@"SHT_CUDA_COMPAT_INFO"
	.align	4
        /*0000*/ 	.byte	0x02, 0x09, 0x01, 0x00, 0x02, 0x02, 0x04, 0x00, 0x02, 0x05, 0x05, 0x00, 0x03, 0x07, 0x01, 0x01
        /*0010*/ 	.byte	0x02, 0x03, 0x01, 0x00, 0x02, 0x06, 0x01, 0x00, 0x04, 0x0b, 0x08, 0x00, 0x00, 0x00, 0x00, 0x00
        /*0020*/ 	.byte	0x00, 0x00, 0x00, 0x00


//--------------------- .nv.info._ZN7cutlass13device_kernelINS_4gemm6kernel13GemmUniversalIN4cute5tupleIJiiiiEEENS1_10collective13CollectiveMmaINS1_34MainloopSm90TmaGmmaWarpSpecializedILi7ENS5_IJNS4_1CILi1EEENSA_ILi2EEESB_EEENS1_32KernelTmaWarpSpecializedPingpongEEENS5_IJNSA_ILi64EEESG_NSA_ILi128EEEEEENS_10bfloat16_tENS5_IJlSB_lEEESJ_SK_NS4_8TiledMMAINS4_8MMA_AtomIJNS4_4SM904GMMA27MMA_64x64x16_F32BF16BF16_SSILNSO_5MajorE0ELSQ_0ELNSO_7ScaleInE1ELSR_1EEEEEENS4_6LayoutINS5_IJSB_SB_SB_EEENS5_IJNSA_ILi0EEESW_SW_EEEEENS5_IJNS4_10UnderscoreESZ_SZ_EEEEENS4_23SM90_TMA_LOAD_MULTICASTENS4_14ComposedLayoutINS4_7SwizzleILi3ELi4ELi3EEENS4_18smem_ptr_flag_bitsILi16EEENSU_INS5_IJNSA_ILi8EEESG_EEENS5_IJSG_SB_EEEEEEEvNS4_8identityENS4_13SM90_TMA_LOADES1C_vS1D_EENS_8epilogue10collective6detail29Sm90TmaWarpSpecializedAdapterINS1H_15DefaultEpilogueISJ_SK_SK_NS1G_6thread17LinearCombinationISJ_Li1EffLNS1L_9ScaleType4KindE0ELNS_15FloatRoundStyleE2ESJ_EENS1_15EpilogueDefaultEEEEEvvEEEEvNT_6ParamsE --------------------------
	.section	.nv.info._ZN7cutlass13device_kernelINS_4gemm6kernel13GemmUniversalIN4cute5tupleIJiiiiEEENS1_10collective13CollectiveMmaINS1_34MainloopSm90TmaGmmaWarpSpecializedILi7ENS5_IJNS4_1CILi1EEENSA_ILi2EEESB_EEENS1_32KernelTmaWarpSpecializedPingpongEEENS5_IJNSA_ILi64EEESG_NSA_ILi128EEEEEENS_10bfloat16_tENS5_IJlSB_lEEESJ_SK_NS4_8TiledMMAINS4_8MMA_AtomIJNS4_4SM904GMMA27MMA_64x64x16_F32BF16BF16_SSILNSO_5MajorE0ELSQ_0ELNSO_7ScaleInE1ELSR_1EEEEEENS4_6LayoutINS5_IJSB_SB_SB_EEENS5_IJNSA_ILi0EEESW_SW_EEEEENS5_IJNS4_10UnderscoreESZ_SZ_EEEEENS4_23SM90_TMA_LOAD_MULTICASTENS4_14ComposedLayoutINS4_7SwizzleILi3ELi4ELi3EEENS4_18smem_ptr_flag_bitsILi16EEENSU_INS5_IJNSA_ILi8EEESG_EEENS5_IJSG_SB_EEEEEEEvNS4_8identityENS4_13SM90_TMA_LOADES1C_vS1D_EENS_8epilogue10collective6detail29Sm90TmaWarpSpecializedAdapterINS1H_15DefaultEpilogueISJ_SK_SK_NS1G_6thread17LinearCombinationISJ_Li1EffLNS1L_9ScaleType4KindE0ELNS_15FloatRoundStyleE2ESJ_EENS1_15EpilogueDefaultEEEEEvvEEEEvNT_6ParamsE,"",@"SHT_CUDA_INFO"
	.sectionflags	@""
	.align	4


	//----- nvinfo : EIATTR_CUDA_API_VERSION
	.align		4
        /*0000*/ 	.byte	0x04, 0x37
        /*0002*/ 	.short	(.L_21 - .L_20)
.L_20:
        /*0004*/ 	.word	0x00000082


	//----- nvinfo : EIATTR_KPARAM_INFO
	.align		4
.L_21:
        /*0008*/ 	.byte	0x04, 0x17
        /*000a*/ 	.short	(.L_23 - .L_22)
.L_22:
        /*000c*/ 	.word	0x00000000
        /*0010*/ 	.short	0x0000
        /*0012*/ 	.short	0x0070
        /*0014*/ 	.byte	0x00, 0xf0, 0x01, 0x10


	//----- nvinfo : EIATTR_SPARSE_MMA_MASK
	.align		4
.L_23:
        /*0018*/ 	.byte	0x03, 0x50
        /*001a*/ 	.short	0x0000


	//----- nvinfo : EIATTR_MAXREG_COUNT
	.align		4
        /*001c*/ 	.byte	0x03, 0x1b
        /*001e*/ 	.short	0x00a8


	//----- nvinfo : EIATTR_NUM_BARRIERS
	.align		4
        /*0020*/ 	.byte	0x02, 0x4c
        /*0022*/ 	.byte	0x01
	.zero		1


	//----- nvinfo : EIATTR_EXTERNS
	.align		4
        /*0024*/ 	.byte	0x04, 0x0f
        /*0026*/ 	.short	(.L_25 - .L_24)


	//   ....[0]....
	.align		4
.L_24:
        /*0028*/ 	.word	index@(__assertfail)


	//----- nvinfo : EIATTR_ANNOTATIONS
	.align		4
.L_25:
        /*002c*/ 	.byte	0x04, 0x55
        /*002e*/ 	.short	(.L_27 - .L_26)


	//   ....[0]....
.L_26:
        /*0030*/ 	.word	0x00000001
        /*0034*/ 	.byte	0xa0, 0x0d, 0x00, 0x00, 0x01, 0x00, 0x00, 0x00, 0x70, 0x14, 0x00, 0x00, 0x01, 0x00, 0x00, 0x00
        /*0044*/ 	.byte	0x30, 0x49, 0x00, 0x00, 0x01, 0x00, 0x00, 0x00, 0x40, 0x56, 0x00, 0x00


	//----- nvinfo : EIATTR_MERCURY_ISA_VERSION
	.align		4
.L_27:
        /*0050*/ 	.byte	0x03, 0x5f
        /*0052*/ 	.short	0x0101


	//----- nvinfo : EIATTR_INT_WARP_WIDE_INSTR_OFFSETS
	.align		4
        /*0054*/ 	.byte	0x04, 0x31
        /*0056*/ 	.short	(.L_29 - .L_28)


	//   ....[0]....
.L_28:
        /*0058*/ 	.word	0x00000560


	//   ....[1]....
        /*005c*/ 	.word	0x000005a0


	//   ....[2]....
        /*0060*/ 	.word	0x000006d0


	//   ....[3]....
        /*0064*/ 	.word	0x000006e0


	//   ....[4]....
        /*0068*/ 	.word	0x000006f0


	//   ....[5]....
        /*006c*/ 	.word	0x00000700


	//   ....[6]....
        /*0070*/ 	.word	0x000007c0


	//   ....[7]....
        /*0074*/ 	.word	0x00000800


	//----- nvinfo : EIATTR_COOP_GROUP_MASK_REGIDS
	.align		4
.L_29:
        /*0078*/ 	.byte	0x04, 0x29
        /*007a*/ 	.short	(.L_31 - .L_30)


	//   ....[0]....
.L_30:
        /*007c*/ 	.word	0xffffffff


	//   ....[1]....
        /*0080*/ 	.word	0xffffffff


	//   ....[2]....
        /*0084*/ 	.word	0xffffffff


	//   ....[3]....
        /*0088*/ 	.word	0xffffffff


	//   ....[4]....
        /*008c*/ 	.word	0xffffffff


	//   ....[5]....
        /*0090*/ 	.word	0xffffffff


	//   ....[6]....
        /*0094*/ 	.word	0xffffffff


	//----- nvinfo : EIATTR_COOP_GROUP_INSTR_OFFSETS
	.align		4
.L_31:
        /*0098*/ 	.byte	0x04, 0x28
        /*009a*/ 	.short	(.L_33 - .L_32)


	//   ....[0]....
.L_32:
        /*009c*/ 	.word	0x00000070


	//   ....[1]....
        /*00a0*/ 	.word	0x00000080


	//   ....[2]....
        /*00a4*/ 	.word	0x00000140


	//   ....[3]....
        /*00a8*/ 	.word	0x00000340


	//   ....[4]....
        /*00ac*/ 	.word	0x00000380


	//   ....[5]....
        /*00b0*/ 	.word	0x00000410


	//   ....[6]....
        /*00b4*/ 	.word	0x00000950


	//----- nvinfo : EIATTR_REG_RECONFIG
	.align		4
.L_33:
        /*00b8*/ 	.byte	0x01, 0x54
	.zero		2


	//----- nvinfo : EIATTR_SYSCALL_OFFSETS
	.align		4
        /*00bc*/ 	.byte	0x04, 0x46
        /*00be*/ 	.short	(.L_35 - .L_34)


	//   ....[0]....
.L_34:
        /*00c0*/ 	.word	0x00001960


	//----- nvinfo : EIATTR_MBARRIER_INSTR_OFFSETS
	.align		4
.L_35:
        /*00c4*/ 	.byte	0x04, 0x39
        /*00c6*/ 	.short	(.L_37 - .L_36)


	//   ....[0]....
.L_36:
        /*00c8*/ 	.word	0x00000250
        /*00cc*/ 	.word	0x000000ff
        /*00d0*/ 	.word	0x00000000
        /*00d4*/ 	.short	0x0100
        /*00d6*/ 	.byte	0x08
	.zero		1


	//   ....[1]....
        /*00d8*/ 	.word	0x00000260
        /*00dc*/ 	.word	0x000000ff
        /*00e0*/ 	.word	0x00000038
        /*00e4*/ 	.short	0x0100
        /*00e6*/ 	.byte	0x08
	.zero		1


	//   ....[2]....
        /*00e8*/ 	.word	0x00000270
        /*00ec*/ 	.word	0x000000ff
        /*00f0*/ 	.word	0x00000008
        /*00f4*/ 	.short	0x0100
        /*00f6*/ 	.byte	0x08
	.zero		1


	//   ....[3]....
        /*00f8*/ 	.word	0x00000280
        /*00fc*/ 	.word	0x000000ff
        /*0100*/ 	.word	0x00000040
        /*0104*/ 	.short	0x0100
        /*0106*/ 	.byte	0x08
	.zero		1


	//   ....[4]....
        /*0108*/ 	.word	0x00000290
        /*010c*/ 	.word	0x000000ff
        /*0110*/ 	.word	0x00000010
        /*0114*/ 	.short	0x0100
        /*0116*/ 	.byte	0x08
	.zero		1


	//   ....[5]....
        /*0118*/ 	.word	0x000002a0
        /*011c*/ 	.word	0x000000ff
        /*0120*/ 	.word	0x00000048
        /*0124*/ 	.short	0x0100
        /*0126*/ 	.byte	0x08
	.zero		1


	//   ....[6]....
        /*0128*/ 	.word	0x000002b0
        /*012c*/ 	.word	0x000000ff
        /*0130*/ 	.word	0x00000018
        /*0134*/ 	.short	0x0100
        /*0136*/ 	.byte	0x08
	.zero		1


	//   ....[7]....
        /*0138*/ 	.word	0x000002c0
        /*013c*/ 	.word	0x000000ff
        /*0140*/ 	.word	0x00000050
        /*0144*/ 	.short	0x0100
        /*0146*/ 	.byte	0x08
	.zero		1


	//   ....[8]....
        /*0148*/ 	.word	0x000002d0
        /*014c*/ 	.word	0x000000ff
        /*0150*/ 	.word	0x00000020
        /*0154*/ 	.short	0x0100
        /*0156*/ 	.byte	0x08
	.zero		1


	//   ....[9]....
        /*0158*/ 	.word	0x000002e0
        /*015c*/ 	.word	0x000000ff
        /*0160*/ 	.word	0x00000058
        /*0164*/ 	.short	0x0100
        /*0166*/ 	.byte	0x08
	.zero		1


	//   ....[10]....
        /*0168*/ 	.word	0x000002f0
        /*016c*/ 	.word	0x000000ff
        /*0170*/ 	.word	0x00000028
        /*0174*/ 	.short	0x0100
        /*0176*/ 	.byte	0x08
	.zero		1


	//   ....[11]....
        /*0178*/ 	.word	0x00000300
        /*017c*/ 	.word	0x000000ff
        /*0180*/ 	.word	0x00000060
        /*0184*/ 	.short	0x0100
        /*0186*/ 	.byte	0x08
	.zero		1


	//   ....[12]....
        /*0188*/ 	.word	0x00000310
        /*018c*/ 	.word	0x000000ff
        /*0190*/ 	.word	0x00000030
        /*0194*/ 	.short	0x0100
        /*0196*/ 	.byte	0x08
	.zero		1


	//   ....[13]....
        /*0198*/ 	.word	0x00000320
        /*019c*/ 	.word	0x000000ff
        /*01a0*/ 	.word	0x00000068
        /*01a4*/ 	.short	0x0100
        /*01a6*/ 	.byte	0x08
	.zero		1


	//   ....[14]....
        /*01a8*/ 	.word	0x00000830
        /*01ac*/ 	.word	0x000000ff
        /*01b0*/ 	.word	0x000000a0
        /*01b4*/ 	.short	0x0100
        /*01b6*/ 	.byte	0x08
	.zero		1


	//   ....[15]....
        /*01b8*/ 	.word	0x000008b0
        /*01bc*/ 	.word	0x000000ff
        /*01c0*/ 	.word	0x000000a8
        /*01c4*/ 	.short	0x0100
        /*01c6*/ 	.byte	0x08
	.zero		1


	//   ....[16]....
        /*01c8*/ 	.word	0x000008d0
        /*01cc*/ 	.word	0x000000ff
        /*01d0*/ 	.word	0x00000080
        /*01d4*/ 	.short	0x0100
        /*01d6*/ 	.byte	0x09
	.zero		1


	//   ....[17]....
        /*01d8*/ 	.word	0x000008e0
        /*01dc*/ 	.word	0x000000ff
        /*01e0*/ 	.word	0x00000088
        /*01e4*/ 	.short	0x0100
        /*01e6*/ 	.byte	0x09
	.zero		1


	//   ....[18]....
        /*01e8*/ 	.word	0x000008f0
        /*01ec*/ 	.word	0x000000ff
        /*01f0*/ 	.word	0x00000090
        /*01f4*/ 	.short	0x0100
        /*01f6*/ 	.byte	0x09
	.zero		1


	//   ....[19]....
        /*01f8*/ 	.word	0x00000900
        /*01fc*/ 	.word	0x000000ff
        /*0200*/ 	.word	0x00000098
        /*0204*/ 	.short	0x0100
        /*0206*/ 	.byte	0x09
	.zero		1


	//   ....[20]....
        /*0208*/ 	.word	0x00001820
        /*020c*/ 	.word	0x000000ff
        /*0210*/ 	.word	0xfffffff8
        /*0214*/ 	.short	0x010a
        /*0216*/ 	.byte	0x2b
	.zero		1


	//   ....[21]....
        /*0218*/ 	.word	0x000019e0
        /*021c*/ 	.word	0x00000003
        /*0220*/ 	.word	0x00000000
        /*0224*/ 	.short	0x010a
        /*0226*/ 	.byte	0x3f
	.zero		1


	//   ....[22]....
        /*0228*/ 	.word	0x00001a20
        /*022c*/ 	.word	0x00000003
        /*0230*/ 	.word	0x00000000
        /*0234*/ 	.short	0x010a
        /*0236*/ 	.byte	0x3f
	.zero		1


	//   ....[23]....
        /*0238*/ 	.word	0x00001ee0
        /*023c*/ 	.word	0x000000ff
        /*0240*/ 	.word	0x00000000
        /*0244*/ 	.short	0x010a
        /*0246*/ 	.byte	0x04
	.zero		1


	//   ....[24]....
        /*0248*/ 	.word	0x00001f20
        /*024c*/ 	.word	0x000000ff
        /*0250*/ 	.word	0x00000000
        /*0254*/ 	.short	0x010a
        /*0256*/ 	.byte	0x04
	.zero		1


	//   ....[25]....
        /*0258*/ 	.word	0x00002340
        /*025c*/ 	.word	0x00000005
        /*0260*/ 	.word	0x00000000
        /*0264*/ 	.short	0x0101
        /*0266*/ 	.byte	0x3f
	.zero		1


	//   ....[26]....
        /*0268*/ 	.word	0x00002450
        /*026c*/ 	.word	0x00000003
        /*0270*/ 	.word	0x00000000
        /*0274*/ 	.short	0x0101
        /*0276*/ 	.byte	0x30
	.zero		1


	//   ....[27]....
        /*0278*/ 	.word	0x00002580
        /*027c*/ 	.word	0x00000000
        /*0280*/ 	.word	0x00000000
        /*0284*/ 	.short	0x0101
        /*0286*/ 	.byte	0x3f
	.zero		1


	//   ....[28]....
        /*0288*/ 	.word	0x00002600
        /*028c*/ 	.word	0x000000ff
        /*0290*/ 	.word	0x00000008
        /*0294*/ 	.short	0x010a
        /*0296*/ 	.byte	0x2b
	.zero		1


	//   ....[29]....
        /*0298*/ 	.word	0x00004970
        /*029c*/ 	.word	0x00000000
        /*02a0*/ 	.word	0x00000000
        /*02a4*/ 	.short	0x0101
        /*02a6*/ 	.byte	0x30
	.zero		1


	//   ....[30]....
        /*02a8*/ 	.word	0x000052c0
        /*02ac*/ 	.word	0x0000000e
        /*02b0*/ 	.word	0x00000038
        /*02b4*/ 	.short	0x010a
        /*02b6*/ 	.byte	0x3f
	.zero		1


	//   ....[31]....
        /*02b8*/ 	.word	0x000057e0
        /*02bc*/ 	.word	0x00000006
        /*02c0*/ 	.word	0x000000a8
        /*02c4*/ 	.short	0x0101
        /*02c6*/ 	.byte	0x3f
	.zero		1


	//   ....[32]....
        /*02c8*/ 	.word	0x00005eb0
        /*02cc*/ 	.word	0x00000007
        /*02d0*/ 	.word	0x00000000
        /*02d4*/ 	.short	0x010a
        /*02d6*/ 	.byte	0x3f
	.zero		1


	//   ....[33]....
        /*02d8*/ 	.word	0x00005f30
        /*02dc*/ 	.word	0x00000006
        /*02e0*/ 	.word	0x00000000
        /*02e4*/ 	.short	0x010a
        /*02e6*/ 	.byte	0x3f
	.zero		1


	//   ....[34]....
        /*02e8*/ 	.word	0x00005fc0
        /*02ec*/ 	.word	0x00000007
        /*02f0*/ 	.word	0x00000000
        /*02f4*/ 	.short	0x010a
        /*02f6*/ 	.byte	0x3f
	.zero		1


	//   ....[35]....
        /*02f8*/ 	.word	0x00006050
        /*02fc*/ 	.word	0x00000006
        /*0300*/ 	.word	0x00000000
        /*0304*/ 	.short	0x010a
        /*0306*/ 	.byte	0x3f
	.zero		1


	//   ....[36]....
        /*0308*/ 	.word	0x000060e0
        /*030c*/ 	.word	0x00000007
        /*0310*/ 	.word	0x00000000
        /*0314*/ 	.short	0x010a
        /*0316*/ 	.byte	0x3f
	.zero		1


	//   ....[37]....
        /*0318*/ 	.word	0x00006170
        /*031c*/ 	.word	0x00000006
        /*0320*/ 	.word	0x00000000
        /*0324*/ 	.short	0x010a
        /*0326*/ 	.byte	0x3f
	.zero		1


	//   ....[38]....
        /*0328*/ 	.word	0x00006200
        /*032c*/ 	.word	0x00000005
        /*0330*/ 	.word	0x00000000
        /*0334*/ 	.short	0x010a
        /*0336*/ 	.byte	0x3f
	.zero		1


	//   ....[39]....
        /*0338*/ 	.word	0x00006270
        /*033c*/ 	.word	0x00000003
        /*0340*/ 	.word	0xfffffff8
        /*0344*/ 	.short	0x010a
        /*0346*/ 	.byte	0x3f
	.zero		1


	//   ....[40]....
        /*0348*/ 	.word	0x000062c0
        /*034c*/ 	.word	0x00000003
        /*0350*/ 	.word	0x00000000
        /*0354*/ 	.short	0x010a
        /*0356*/ 	.byte	0x3f
	.zero		1


	//   ....[41]....
        /*0358*/ 	.word	0x00006320
        /*035c*/ 	.word	0x00000005
        /*0360*/ 	.word	0x00000000
        /*0364*/ 	.short	0x010a
        /*0366*/ 	.byte	0x3f
	.zero		1


	//   ....[42]....
        /*0368*/ 	.word	0x00006380
        /*036c*/ 	.word	0x00000003
        /*0370*/ 	.word	0x00000008
        /*0374*/ 	.short	0x010a
        /*0376*/ 	.byte	0x3f
	.zero		1


	//   ....[43]....
        /*0378*/ 	.word	0x00006450
        /*037c*/ 	.word	0x0000000e
        /*0380*/ 	.word	0x00000038
        /*0384*/ 	.short	0x010a
        /*0386*/ 	.byte	0x3f
	.zero		1


	//   ....[44]....
        /*0388*/ 	.word	0x00006520
        /*038c*/ 	.word	0x00000007
        /*0390*/ 	.word	0x00000000
        /*0394*/ 	.short	0x010a
        /*0396*/ 	.byte	0x3f
	.zero		1


	//   ....[45]....
        /*0398*/ 	.word	0x00006570
        /*039c*/ 	.word	0x00000006
        /*03a0*/ 	.word	0x00000000
        /*03a4*/ 	.short	0x010a
        /*03a6*/ 	.byte	0x3f
	.zero		1


	//   ....[46]....
        /*03a8*/ 	.word	0x000065c0
        /*03ac*/ 	.word	0x00000007
        /*03b0*/ 	.word	0x00000000
        /*03b4*/ 	.short	0x010a
        /*03b6*/ 	.byte	0x3f
	.zero		1


	//   ....[47]....
        /*03b8*/ 	.word	0x00006610
        /*03bc*/ 	.word	0x00000006
        /*03c0*/ 	.word	0x00000000
        /*03c4*/ 	.short	0x010a
        /*03c6*/ 	.byte	0x3f
	.zero		1


	//   ....[48]....
        /*03c8*/ 	.word	0x00006660
        /*03cc*/ 	.word	0x00000007
        /*03d0*/ 	.word	0x00000000
        /*03d4*/ 	.short	0x010a
        /*03d6*/ 	.byte	0x3f
	.zero		1


	//   ....[49]....
        /*03d8*/ 	.word	0x000066b0
        /*03dc*/ 	.word	0x00000006
        /*03e0*/ 	.word	0x00000000
        /*03e4*/ 	.short	0x010a
        /*03e6*/ 	.byte	0x3f
	.zero		1


	//----- nvinfo : EIATTR_NUM_MBARRIERS
	.align		4
.L_37:
        /*03e8*/ 	.byte	0x03, 0x38
        /*03ea*/ 	.short	0x0014


	//----- nvinfo : EIATTR_EXIT_INSTR_OFFSETS
	.align		4
        /*03ec*/ 	.byte	0x04, 0x1c
        /*03ee*/ 	.short	(.L_39 - .L_38)


	//   ....[0]....
.L_38:
        /*03f0*/ 	.word	0x00001400


	//   ....[1]....
        /*03f4*/ 	.word	0x00001460


	//   ....[2]....
        /*03f8*/ 	.word	0x00004fb0


	//   ....[3]....
        /*03fc*/ 	.word	0x00004fe0


	//   ....[4]....
        /*0400*/ 	.word	0x00006250


	//----- nvinfo : EIATTR_MAX_THREADS
	.align		4
.L_39:
        /*0404*/ 	.byte	0x04, 0x05
        /*0406*/ 	.short	(.L_41 - .L_40)
.L_40:
        /*0408*/ 	.word	0x00000180
        /*040c*/ 	.word	0x00000001
        /*0410*/ 	.word	0x00000001


	//----- nvinfo : EIATTR_CRS_STACK_SIZE
	.align		4
.L_41:
        /*0414*/ 	.byte	0x04, 0x1e
        /*0416*/ 	.short	(.L_43 - .L_42)
.L_42:
        /*0418*/ 	.word	0x00000000


	//----- nvinfo : EIATTR_CBANK_PARAM_SIZE
	.align		4
.L_43:
        /*041c*/ 	.byte	0x03, 0x19
        /*041e*/ 	.short	0x0470


	//----- nvinfo : EIATTR_PARAM_CBANK
	.align		4
        /*0420*/ 	.byte	0x04, 0x0a
        /*0422*/ 	.short	(.L_45 - .L_44)
	.align		4
.L_44:
        /*0424*/ 	.word	index@(.nv.constant0._ZN7cutlass13device_kernelINS_4gemm6kernel13GemmUniversalIN4cute5tupleIJiiiiEEENS1_10collective13CollectiveMmaINS1_34MainloopSm90TmaGmmaWarpSpecializedILi7ENS5_IJNS4_1CILi1EEENSA_ILi2EEESB_EEENS1_32KernelTmaWarpSpecializedPingpongEEENS5_IJNSA_ILi64EEESG_NSA_ILi128EEEEEENS_10bfloat16_tENS5_IJlSB_lEEESJ_SK_NS4_8TiledMMAINS4_8MMA_AtomIJNS4_4SM904GMMA27MMA_64x64x16_F32BF16BF16_SSILNSO_5MajorE0ELSQ_0ELNSO_7ScaleInE1ELSR_1EEEEEENS4_6LayoutINS5_IJSB_SB_SB_EEENS5_IJNSA_ILi0EEESW_SW_EEEEENS5_IJNS4_10UnderscoreESZ_SZ_EEEEENS4_23SM90_TMA_LOAD_MULTICASTENS4_14ComposedLayoutINS4_7SwizzleILi3ELi4ELi3EEENS4_18smem_ptr_flag_bitsILi16EEENSU_INS5_IJNSA_ILi8EEESG_EEENS5_IJSG_SB_EEEEEEEvNS4_8identityENS4_13SM90_TMA_LOADES1C_vS1D_EENS_8epilogue10collective6detail29Sm90TmaWarpSpecializedAdapterINS1H_15DefaultEpilogueISJ_SK_SK_NS1G_6thread17LinearCombinationISJ_Li1EffLNS1L_9ScaleType4KindE0ELNS_15FloatRoundStyleE2ESJ_EENS1_15EpilogueDefaultEEEEEvvEEEEvNT_6ParamsE)
        /*0428*/ 	.short	0x0210
        /*042a*/ 	.short	0x0470


	//----- nvinfo : EIATTR_SW_WAR
	.align		4
.L_45:
        /*042c*/ 	.byte	0x04, 0x36
        /*042e*/ 	.short	(.L_47 - .L_46)
.L_46:
        /*0430*/ 	.word	0x00000008
.L_47:


//--------------------- .nv.callgraph             --------------------------
	.section	.nv.callgraph,"",@"SHT_CUDA_CALLGRAPH"
	.align	4
	.sectionentsize	8
	.align		4
        /*0000*/ 	.word	0x00000000
	.align		4
        /*0004*/ 	.word	0xffffffff
	.align		4
        /*0008*/ 	.word	index@(_ZN7cutlass13device_kernelINS_4gemm6kernel13GemmUniversalIN4cute5tupleIJiiiiEEENS1_10collective13CollectiveMmaINS1_34MainloopSm90TmaGmmaWarpSpecializedILi7ENS5_IJNS4_1CILi1EEENSA_ILi2EEESB_EEENS1_32KernelTmaWarpSpecializedPingpongEEENS5_IJNSA_ILi64EEESG_NSA_ILi128EEEEEENS_10bfloat16_tENS5_IJlSB_lEEESJ_SK_NS4_8TiledMMAINS4_8MMA_AtomIJNS4_4SM904GMMA27MMA_64x64x16_F32BF16BF16_SSILNSO_5MajorE0ELSQ_0ELNSO_7ScaleInE1ELSR_1EEEEEENS4_6LayoutINS5_IJSB_SB_SB_EEENS5_IJNSA_ILi0EEESW_SW_EEEEENS5_IJNS4_10UnderscoreESZ_SZ_EEEEENS4_23SM90_TMA_LOAD_MULTICASTENS4_14ComposedLayoutINS4_7SwizzleILi3ELi4ELi3EEENS4_18smem_ptr_flag_bitsILi16EEENSU_INS5_IJNSA_ILi8EEESG_EEENS5_IJSG_SB_EEEEEEEvNS4_8identityENS4_13SM90_TMA_LOADES1C_vS1D_EENS_8epilogue10collective6detail29Sm90TmaWarpSpecializedAdapterINS1H_15DefaultEpilogueISJ_SK_SK_NS1G_6thread17LinearCombinationISJ_Li1EffLNS1L_9ScaleType4KindE0ELNS_15FloatRoundStyleE2ESJ_EENS1_15EpilogueDefaultEEEEEvvEEEEvNT_6ParamsE)
	.align		4
        /*000c*/ 	.word	index@(__assertfail)
	.align		4
        /*0010*/ 	.word	0x00000000
	.align		4
        /*0014*/ 	.word	0xfffffffe
	.align		4
        /*0018*/ 	.word	0x00000000
	.align		4
        /*001c*/ 	.word	0xfffffffd
	.align		4
        /*0020*/ 	.word	0x00000000
	.align		4
        /*0024*/ 	.word	0xfffffffc


//--------------------- .nv.constant4             --------------------------
	.section	.nv.constant4,"a",@progbits
	.align	8
	.align		8
.nv.constant4:
        /*0000*/ 	.dword	__assertfail
	.align		8
        /*0008*/ 	.dword	__unnamed_1
	.align		8
        /*0010*/ 	.dword	_ZN40_INTERNAL_9162b3b2_4_k_cu_958ae2ab_178674cuda3std3__45__cpo5beginE
	.align		8
        /*0018*/ 	.dword	_ZN40_INTERNAL_9162b3b2_4_k_cu_958ae2ab_178674cuda3std3__45__cpo3endE
	.align		8
        /*0020*/ 	.dword	_ZN40_INTERNAL_9162b3b2_4_k_cu_958ae2ab_178674cuda3std3__45__cpo6cbeginE
	.align		8
        /*0028*/ 	.dword	_ZN40_INTERNAL_9162b3b2_4_k_cu_958ae2ab_178674cuda3std3__45__cpo4cendE
	.align		8
        /*0030*/ 	.dword	_ZN40_INTERNAL_9162b3b2_4_k_cu_958ae2ab_178674cuda3std3__442_GLOBAL__N__9162b3b2_4_k_cu_958ae2ab_178676ignoreE
	.align		8
        /*0038*/ 	.dword	_ZN40_INTERNAL_9162b3b2_4_k_cu_958ae2ab_178674cuda3std3__419piecewise_constructE
	.align		8
        /*0040*/ 	.dword	_ZN40_INTERNAL_9162b3b2_4_k_cu_958ae2ab_178674cuda3std3__48in_placeE
	.align		8
        /*0048*/ 	.dword	_ZN40_INTERNAL_9162b3b2_4_k_cu_958ae2ab_178674cuda3std6ranges3__45__cpo4swapE
	.align		8
        /*0050*/ 	.dword	_ZN40_INTERNAL_9162b3b2_4_k_cu_958ae2ab_178674cuda3std6ranges3__45__cpo9iter_moveE
	.align		8
        /*0058*/ 	.dword	_ZN40_INTERNAL_9162b3b2_4_k_cu_958ae2ab_178674cute7productE
	.align		8
        /*0060*/ 	.dword	_ZN40_INTERNAL_9162b3b2_4_k_cu_958ae2ab_178674cute1_E
	.align		8
        /*0068*/ 	.dword	$str$22
	.align		8
        /*0070*/ 	.dword	$str$23


//--------------------- .text._ZN7cutlass13device_kernelINS_4gemm6kernel13GemmUniversalIN4cute5tupleIJiiiiEEENS1_10collective13CollectiveMmaINS1_34MainloopSm90TmaGmmaWarpSpecializedILi7ENS5_IJNS4_1CILi1EEENSA_ILi2EEESB_EEENS1_32KernelTmaWarpSpecializedPingpongEEENS5_IJNSA_ILi64EEESG_NSA_ILi128EEEEEENS_10bfloat16_tENS5_IJlSB_lEEESJ_SK_NS4_8TiledMMAINS4_8MMA_AtomIJNS4_4SM904GMMA27MMA_64x64x16_F32BF16BF16_SSILNSO_5MajorE0ELSQ_0ELNSO_7ScaleInE1ELSR_1EEEEEENS4_6LayoutINS5_IJSB_SB_SB_EEENS5_IJNSA_ILi0EEESW_SW_EEEEENS5_IJNS4_10UnderscoreESZ_SZ_EEEEENS4_23SM90_TMA_LOAD_MULTICASTENS4_14ComposedLayoutINS4_7SwizzleILi3ELi4ELi3EEENS4_18smem_ptr_flag_bitsILi16EEENSU_INS5_IJNSA_ILi8EEESG_EEENS5_IJSG_SB_EEEEEEEvNS4_8identityENS4_13SM90_TMA_LOADES1C_vS1D_EENS_8epilogue10collective6detail29Sm90TmaWarpSpecializedAdapterINS1H_15DefaultEpilogueISJ_SK_SK_NS1G_6thread17LinearCombinationISJ_Li1EffLNS1L_9ScaleType4KindE0ELNS_15FloatRoundStyleE2ESJ_EENS1_15EpilogueDefaultEEEEEvvEEEEvNT_6ParamsE --------------------------
	.section	.text._ZN7cutlass13device_kernelINS_4gemm6kernel13GemmUniversalIN4cute5tupleIJiiiiEEENS1_10collective13CollectiveMmaINS1_34MainloopSm90TmaGmmaWarpSpecializedILi7ENS5_IJNS4_1CILi1EEENSA_ILi2EEESB_EEENS1_32KernelTmaWarpSpecializedPingpongEEENS5_IJNSA_ILi64EEESG_NSA_ILi128EEEEEENS_10bfloat16_tENS5_IJlSB_lEEESJ_SK_NS4_8TiledMMAINS4_8MMA_AtomIJNS4_4SM904GMMA27MMA_64x64x16_F32BF16BF16_SSILNSO_5MajorE0ELSQ_0ELNSO_7ScaleInE1ELSR_1EEEEEENS4_6LayoutINS5_IJSB_SB_SB_EEENS5_IJNSA_ILi0EEESW_SW_EEEEENS5_IJNS4_10UnderscoreESZ_SZ_EEEEENS4_23SM90_TMA_LOAD_MULTICASTENS4_14ComposedLayoutINS4_7SwizzleILi3ELi4ELi3EEENS4_18smem_ptr_flag_bitsILi16EEENSU_INS5_IJNSA_ILi8EEESG_EEENS5_IJSG_SB_EEEEEEEvNS4_8identityENS4_13SM90_TMA_LOADES1C_vS1D_EENS_8epilogue10collective6detail29Sm90TmaWarpSpecializedAdapterINS1H_15DefaultEpilogueISJ_SK_SK_NS1G_6thread17LinearCombinationISJ_Li1EffLNS1L_9ScaleType4KindE0ELNS_15FloatRoundStyleE2ESJ_EENS1_15EpilogueDefaultEEEEEvvEEEEvNT_6ParamsE,"ax",@progbits
	.align	128
.text._ZN7cutlass13device_kernelINS_4gemm6kernel13GemmUniversalIN4cute5tupleIJiiiiEEENS1_10collective13CollectiveMmaINS1_34MainloopSm90TmaGmmaWarpSpecializedILi7ENS5_IJNS4_1CILi1EEENSA_ILi2EEESB_EEENS1_32KernelTmaWarpSpecializedPingpongEEENS5_IJNSA_ILi64EEESG_NSA_ILi128EEEEEENS_10bfloat16_tENS5_IJlSB_lEEESJ_SK_NS4_8TiledMMAINS4_8MMA_AtomIJNS4_4SM904GMMA27MMA_64x64x16_F32BF16BF16_SSILNSO_5MajorE0ELSQ_0ELNSO_7ScaleInE1ELSR_1EEEEEENS4_6LayoutINS5_IJSB_SB_SB_EEENS5_IJNSA_ILi0EEESW_SW_EEEEENS5_IJNS4_10UnderscoreESZ_SZ_EEEEENS4_23SM90_TMA_LOAD_MULTICASTENS4_14ComposedLayoutINS4_7SwizzleILi3ELi4ELi3EEENS4_18smem_ptr_flag_bitsILi16EEENSU_INS5_IJNSA_ILi8EEESG_EEENS5_IJSG_SB_EEEEEEEvNS4_8identityENS4_13SM90_TMA_LOADES1C_vS1D_EENS_8epilogue10collective6detail29Sm90TmaWarpSpecializedAdapterINS1H_15DefaultEpilogueISJ_SK_SK_NS1G_6thread17LinearCombinationISJ_Li1EffLNS1L_9ScaleType4KindE0ELNS_15FloatRoundStyleE2ESJ_EENS1_15EpilogueDefaultEEEEEvvEEEEvNT_6ParamsE:
        .type           _ZN7cutlass13device_kernelINS_4gemm6kernel13GemmUniversalIN4cute5tupleIJiiiiEEENS1_10collective13CollectiveMmaINS1_34MainloopSm90TmaGmmaWarpSpecializedILi7ENS5_IJNS4_1CILi1EEENSA_ILi2EEESB_EEENS1_32KernelTmaWarpSpecializedPingpongEEENS5_IJNSA_ILi64EEESG_NSA_ILi128EEEEEENS_10bfloat16_tENS5_IJlSB_lEEESJ_SK_NS4_8TiledMMAINS4_8MMA_AtomIJNS4_4SM904GMMA27MMA_64x64x16_F32BF16BF16_SSILNSO_5MajorE0ELSQ_0ELNSO_7ScaleInE1ELSR_1EEEEEENS4_6LayoutINS5_IJSB_SB_SB_EEENS5_IJNSA_ILi0EEESW_SW_EEEEENS5_IJNS4_10UnderscoreESZ_SZ_EEEEENS4_23SM90_TMA_LOAD_MULTICASTENS4_14ComposedLayoutINS4_7SwizzleILi3ELi4ELi3EEENS4_18smem_ptr_flag_bitsILi16EEENSU_INS5_IJNSA_ILi8EEESG_EEENS5_IJSG_SB_EEEEEEEvNS4_8identityENS4_13SM90_TMA_LOADES1C_vS1D_EENS_8epilogue10collective6detail29Sm90TmaWarpSpecializedAdapterINS1H_15DefaultEpilogueISJ_SK_SK_NS1G_6thread17LinearCombinationISJ_Li1EffLNS1L_9ScaleType4KindE0ELNS_15FloatRoundStyleE2ESJ_EENS1_15EpilogueDefaultEEEEEvvEEEEvNT_6ParamsE,@function
        .size           _ZN7cutlass13device_kernelINS_4gemm6kernel13GemmUniversalIN4cute5tupleIJiiiiEEENS1_10collective13CollectiveMmaINS1_34MainloopSm90TmaGmmaWarpSpecializedILi7ENS5_IJNS4_1CILi1EEENSA_ILi2EEESB_EEENS1_32KernelTmaWarpSpecializedPingpongEEENS5_IJNSA_ILi64EEESG_NSA_ILi128EEEEEENS_10bfloat16_tENS5_IJlSB_lEEESJ_SK_NS4_8TiledMMAINS4_8MMA_AtomIJNS4_4SM904GMMA27MMA_64x64x16_F32BF16BF16_SSILNSO_5MajorE0ELSQ_0ELNSO_7ScaleInE1ELSR_1EEEEEENS4_6LayoutINS5_IJSB_SB_SB_EEENS5_IJNSA_ILi0EEESW_SW_EEEEENS5_IJNS4_10UnderscoreESZ_SZ_EEEEENS4_23SM90_TMA_LOAD_MULTICASTENS4_14ComposedLayoutINS4_7SwizzleILi3ELi4ELi3EEENS4_18smem_ptr_flag_bitsILi16EEENSU_INS5_IJNSA_ILi8EEESG_EEENS5_IJSG_SB_EEEEEEEvNS4_8identityENS4_13SM90_TMA_LOADES1C_vS1D_EENS_8epilogue10collective6detail29Sm90TmaWarpSpecializedAdapterINS1H_15DefaultEpilogueISJ_SK_SK_NS1G_6thread17LinearCombinationISJ_Li1EffLNS1L_9ScaleType4KindE0ELNS_15FloatRoundStyleE2ESJ_EENS1_15EpilogueDefaultEEEEEvvEEEEvNT_6ParamsE,(.L_x_145 - _ZN7cutlass13device_kernelINS_4gemm6kernel13GemmUniversalIN4cute5tupleIJiiiiEEENS1_10collective13CollectiveMmaINS1_34MainloopSm90TmaGmmaWarpSpecializedILi7ENS5_IJNS4_1CILi1EEENSA_ILi2EEESB_EEENS1_32KernelTmaWarpSpecializedPingpongEEENS5_IJNSA_ILi64EEESG_NSA_ILi128EEEEEENS_10bfloat16_tENS5_IJlSB_lEEESJ_SK_NS4_8TiledMMAINS4_8MMA_AtomIJNS4_4SM904GMMA27MMA_64x64x16_F32BF16BF16_SSILNSO_5MajorE0ELSQ_0ELNSO_7ScaleInE1ELSR_1EEEEEENS4_6LayoutINS5_IJSB_SB_SB_EEENS5_IJNSA_ILi0EEESW_SW_EEEEENS5_IJNS4_10UnderscoreESZ_SZ_EEEEENS4_23SM90_TMA_LOAD_MULTICASTENS4_14ComposedLayoutINS4_7SwizzleILi3ELi4ELi3EEENS4_18smem_ptr_flag_bitsILi16EEENSU_INS5_IJNSA_ILi8EEESG_EEENS5_IJSG_SB_EEEEEEEvNS4_8identityENS4_13SM90_TMA_LOADES1C_vS1D_EENS_8epilogue10collective6detail29Sm90TmaWarpSpecializedAdapterINS1H_15DefaultEpilogueISJ_SK_SK_NS1G_6thread17LinearCombinationISJ_Li1EffLNS1L_9ScaleType4KindE0ELNS_15FloatRoundStyleE2ESJ_EENS1_15EpilogueDefaultEEEEEvvEEEEvNT_6ParamsE)
        .other          _ZN7cutlass13device_kernelINS_4gemm6kernel13GemmUniversalIN4cute5tupleIJiiiiEEENS1_10collective13CollectiveMmaINS1_34MainloopSm90TmaGmmaWarpSpecializedILi7ENS5_IJNS4_1CILi1EEENSA_ILi2EEESB_EEENS1_32KernelTmaWarpSpecializedPingpongEEENS5_IJNSA_ILi64EEESG_NSA_ILi128EEEEEENS_10bfloat16_tENS5_IJlSB_lEEESJ_SK_NS4_8TiledMMAINS4_8MMA_AtomIJNS4_4SM904GMMA27MMA_64x64x16_F32BF16BF16_SSILNSO_5MajorE0ELSQ_0ELNSO_7ScaleInE1ELSR_1EEEEEENS4_6LayoutINS5_IJSB_SB_SB_EEENS5_IJNSA_ILi0EEESW_SW_EEEEENS5_IJNS4_10UnderscoreESZ_SZ_EEEEENS4_23SM90_TMA_LOAD_MULTICASTENS4_14ComposedLayoutINS4_7SwizzleILi3ELi4ELi3EEENS4_18smem_ptr_flag_bitsILi16EEENSU_INS5_IJNSA_ILi8EEESG_EEENS5_IJSG_SB_EEEEEEEvNS4_8identityENS4_13SM90_TMA_LOADES1C_vS1D_EENS_8epilogue10collective6detail29Sm90TmaWarpSpecializedAdapterINS1H_15DefaultEpilogueISJ_SK_SK_NS1G_6thread17LinearCombinationISJ_Li1EffLNS1L_9ScaleType4KindE0ELNS_15FloatRoundStyleE2ESJ_EENS1_15EpilogueDefaultEEEEEvvEEEEvNT_6ParamsE,@"STO_CUDA_ENTRY STV_DEFAULT"
_ZN7cutlass13device_kernelINS_4gemm6kernel13GemmUniversalIN4cute5tupleIJiiiiEEENS1_10collective13CollectiveMmaINS1_34MainloopSm90TmaGmmaWarpSpecializedILi7ENS5_IJNS4_1CILi1EEENSA_ILi2EEESB_EEENS1_32KernelTmaWarpSpecializedPingpongEEENS5_IJNSA_ILi64EEESG_NSA_ILi128EEEEEENS_10bfloat16_tENS5_IJlSB_lEEESJ_SK_NS4_8TiledMMAINS4_8MMA_AtomIJNS4_4SM904GMMA27MMA_64x64x16_F32BF16BF16_SSILNSO_5MajorE0ELSQ_0ELNSO_7ScaleInE1ELSR_1EEEEEENS4_6LayoutINS5_IJSB_SB_SB_EEENS5_IJNSA_ILi0EEESW_SW_EEEEENS5_IJNS4_10UnderscoreESZ_SZ_EEEEENS4_23SM90_TMA_LOAD_MULTICASTENS4_14ComposedLayoutINS4_7SwizzleILi3ELi4ELi3EEENS4_18smem_ptr_flag_bitsILi16EEENSU_INS5_IJNSA_ILi8EEESG_EEENS5_IJSG_SB_EEEEEEEvNS4_8identityENS4_13SM90_TMA_LOADES1C_vS1D_EENS_8epilogue10collective6detail29Sm90TmaWarpSpecializedAdapterINS1H_15DefaultEpilogueISJ_SK_SK_NS1G_6thread17LinearCombinationISJ_Li1EffLNS1L_9ScaleType4KindE0ELNS_15FloatRoundStyleE2ESJ_EENS1_15EpilogueDefaultEEEEEvvEEEEvNT_6ParamsE:
[----:B------:R-:W0:Y:S02]  /*0000*/  LDC R1, c[0x0][0x28] ;  /* 0x00000a00ff017b82 */ /* 0x000e240000000800 */
[----:B0-----:R-:W-:Y:S01]  /*0010*/  VIADD R1, R1, 0xfffffff8 ;  /* 0xfffffff801017836 */ /* 0x001fe20000000000 */
[----:B------:R-:W0:Y:S01]  /*0020*/  S2R R4, SR_TID.X ;  /* 0x0000000000047919 */ /* 0x000e220000002100 */
[----:B------:R-:W-:Y:S01]  /*0030*/  ELECT P0, URZ, PT ;  /* 0x00000000003f782f */ /* 0x000fe20003800000 */
[----:B------:R-:W-:Y:S01]  /*0040*/  BSSY B0, `(.L_x_0) ;  /* 0x000000f000007945 */ /* 0x000fe20003800000 */
[--C-:B0-----:R-:W-:Y:S02]  /*0050*/  SHF.R.U32.HI R0, RZ, 0x5, R4.reuse ;  /* 0x00000005ff007819 */ /* 0x101fe40000011604 */
[----:B------:R-:W-:-:S03]  /*0060*/  SHF.R.U32.HI R7, RZ, 0x7, R4 ;  /* 0x00000007ff077819 */ /* 0x000fc60000011604 */
[----:B------:R-:W0:Y:S04]  /*0070*/  SHFL.IDX PT, R2, R0, RZ, 0x1f ;  /* 0x00001fff00027589 */ /* 0x000e2800000e0000 */
[----:B------:R1:W2:Y:S01]  /*0080*/  SHFL.IDX PT, R8, R7, RZ, 0x1f ;  /* 0x00001fff07087589 */ /* 0x0002a200000e0000 */
[----:B0-----:R-:W-:-:S13]  /*0090*/  ISETP.NE.OR P0, PT, R2, RZ, !P0 ;  /* 0x000000ff0200720c */ /* 0x001fda0004705670 */
[----:B-12---:R-:W-:Y:S05]  /*00a0*/  @P0 BRA `(.L_x_1) ;  /* 0x0000000000200947 */ /* 0x006fea0003800000 */
[----:B------:R-:W-:Y:S02]  /*00b0*/  ULDC.64 UR4, c[0x0][0x198] ;  /* 0x0000660000047ab9 */ /* 0x000fe40000000a00 */
[----:B------:R-:W-:Y:S02]  /*00c0*/  UIADD3 UR6, UP0, UR4, 0xf0, URZ ;  /* 0x000000f004067890 */ /* 0x000fe4000ff1e03f */
[----:B------:R-:W-:Y:S02]  /*00d0*/  UIADD3 UR4, UP1, UR4, 0x1f0, URZ ;  /* 0x000001f004047890 */ /* 0x000fe4000ff3e03f */
[----:B------:R-:W-:Y:S02]  /*00e0*/  UIADD3.X UR7, URZ, UR5, URZ, UP0, !UPT ;  /* 0x000000053f077290 */ /* 0x000fe400087fe43f */
[----:B------:R-:W-:-:S07]  /*00f0*/  UIADD3.X UR5, URZ, UR5, URZ, UP1, !UPT ;  /* 0x000000053f057290 */ /* 0x000fce0008ffe43f */
[----:B------:R0:W-:Y:S02]  /*0100*/  UTMACCTL.PF [UR6] ;  /* 0x00000000060079b9 */ /* 0x0001e40008040000 */
[----:B------:R0:W-:Y:S02]  /*0110*/  UTMACCTL.PF [UR4] ;  /* 0x00000000040079b9 */ /* 0x0001e40008040000 */
[----:B0-----:R-:W-:Y:S01]  /*0120*/  NOP ;  /* 0x0000000000007918 */ /* 0x001fe20000000000 */
.L_x_1:
[----:B------:R-:W-:Y:S05]  /*0130*/  BSYNC B0 ;  /* 0x0000000000007941 */ /* 0x000fea0003800000 */
.L_x_0:
[----:B------:R-:W0:Y:S01]  /*0140*/  SHFL.IDX PT, R9, R0, RZ, 0x1f ;  /* 0x00001fff00097589 */ /* 0x000e2200000e0000 */
[----:B------:R-:W-:Y:S02]  /*0150*/  SHF.R.S32.HI R3, RZ, 0x1f, R4 ;  /* 0x0000001fff037819 */ /* 0x000fe40000011404 */
[----:B0-----:R-:W-:-:S13]  /*0160*/  ISETP.NE.AND P0, PT, R9, RZ, PT ;  /* 0x000000ff0900720c */ /* 0x001fda0003f05270 */
[----:B------:R-:W-:Y:S05]  /*0170*/  @P0 BRA `(.L_x_2) ;  /* 0x0000000000700947 */ /* 0x000fea0003800000 */
[----:B------:R-:W0:Y:S01]  /*0180*/  S2UR UR8, SR_CgaCtaId ;  /* 0x00000000000879c3 */ /* 0x000e220000008800 */
[----:B------:R-:W-:Y:S01]  /*0190*/  UMOV UR4, 0x400 ;  /* 0x0000040000047882 */ /* 0x000fe20000000000 */
[----:B------:R-:W-:Y:S01]  /*01a0*/  UMOV UR5, 0x1 ;  /* 0x0000000100057882 */ /* 0x000fe20000000000 */
[----:B------:R-:W-:Y:S01]  /*01b0*/  UMOV UR6, 0x2 ;  /* 0x0000000200067882 */ /* 0x000fe20000000000 */
[----:B------:R-:W-:Y:S01]  /*01c0*/  ELECT P0, URZ, PT ;  /* 0x00000000003f782f */ /* 0x000fe20003800000 */
[----:B------:R-:W-:-:S04]  /*01d0*/  UIADD3 UR6, -UR6, 0x100000, URZ ;  /* 0x0010000006067890 */ /* 0x000fc8000fffe13f */
[----:B------:R-:W-:Y:S02]  /*01e0*/  USHF.L.U32 UR7, UR6, 0xb, URZ ;  /* 0x0000000b06077899 */ /* 0x000fe4000800063f */
[----:B------:R-:W-:Y:S02]  /*01f0*/  USHF.L.U32 UR6, UR6, 0x1, URZ ;  /* 0x0000000106067899 */ /* 0x000fe4000800063f */
[----:B0-----:R-:W-:Y:S02]  /*0200*/  ULEA UR8, UR8, UR4, 0x18 ;  /* 0x0000000408087291 */ /* 0x001fe4000f8ec03f */
[----:B------:R-:W-:-:S04]  /*0210*/  UIADD3 UR4, -UR5, 0x100000, URZ ;  /* 0x0010000005047890 */ /* 0x000fc8000fffe13f */
[----:B------:R-:W-:Y:S02]  /*0220*/  USHF.L.U32 UR5, UR4, 0xb, URZ ;  /* 0x0000000b04057899 */ /* 0x000fe4000800063f */
[----:B------:R-:W-:Y:S01]  /*0230*/  USHF.L.U32 UR4, UR4, 0x1, URZ ;  /* 0x0000000104047899 */ /* 0x000fe2000800063f */
[----:B------:R-:W0:Y:S11]  /*0240*/  FENCE.VIEW.ASYNC.S ;  /* 0x00000000000073c6 */ /* 0x000e360000000000 */
[----:B0-----:R0:W1:Y:S01]  /*0250*/  SYNCS.EXCH.64 URZ, [UR8], UR4 ;  /* 0x00000004083f75b2 */ /* 0x0010620008000100 */
[----:B------:R0:W2:Y:S01]  /*0260*/  SYNCS.EXCH.64 URZ, [UR8+0x38], UR6 ;  /* 0x00003806083f75b2 */ /* 0x0000a20008000100 */
[----:B------:R0:W3:Y:S01]  /*0270*/  SYNCS.EXCH.64 URZ, [UR8+0x8], UR4 ;  /* 0x00000804083f75b2 */ /* 0x0000e20008000100 */
[----:B------:R0:W4:Y:S01]  /*0280*/  SYNCS.EXCH.64 URZ, [UR8+0x40], UR6 ;  /* 0x00004006083f75b2 */ /* 0x0001220008000100 */
[----:B------:R0:W0:Y:S01]  /*0290*/  SYNCS.EXCH.64 URZ, [UR8+0x10], UR4 ;  /* 0x00001004083f75b2 */ /* 0x0000220008000100 */
        /* <DEDUP_REMOVED lines=9> */
[----:B------:R-:W-:Y:S01]  /*0330*/  NOP ;  /* 0x0000000000007918 */ /* 0x000fe20000000000 */
.L_x_2:
[----:B------:R-:W5:Y:S01]  /*0340*/  SHFL.IDX PT, R12, R0, RZ, 0x1f ;  /* 0x00001fff000c7589 */ /* 0x000f6200000e0000 */
[----:B------:R-:W-:Y:S01]  /*0350*/  LEA.HI R3, R3, R4, RZ, 0x7 ;  /* 0x0000000403037211 */ /* 0x000fe200078f38ff */
[----:B------:R-:W1:Y:S01]  /*0360*/  S2UR UR12, SR_CTAID.X ;  /* 0x00000000000c79c3 */ /* 0x000e620000002500 */
[----:B------:R-:W-:Y:S01]  /*0370*/  ELECT P0, URZ, PT ;  /* 0x00000000003f782f */ /* 0x000fe20003800000 */
[----:B------:R2:W3:Y:S01]  /*0380*/  SHFL.IDX PT, R11, R0, RZ, 0x1f ;  /* 0x00001fff000b7589 */ /* 0x0004e200000e0000 */
[----:B------:R-:W-:Y:S02]  /*0390*/  LOP3.LUT R3, R3, 0xffffff80, RZ, 0xc0, !PT ;  /* 0xffffff8003037812 */ /* 0x000fe400078ec0ff */
[----:B------:R-:W-:Y:S01]  /*03a0*/  ELECT P1, URZ, PT ;  /* 0x00000000003f782f */ /* 0x000fe20003820000 */
[----:B------:R-:W-:Y:S01]  /*03b0*/  NOP ;  /* 0x0000000000007918 */ /* 0x000fe20000000000 */
[----:B------:R-:W4:Y:S01]  /*03c0*/  S2R R6, SR_CTAID.Y ;  /* 0x0000000000067919 */ /* 0x000f220000002600 */
[----:B0-----:R-:W-:Y:S01]  /*03d0*/  ULDC UR4, c[0x0][0x150] ;  /* 0x0000540000047ab9 */ /* 0x001fe20000000800 */
[----:B------:R-:W-:Y:S01]  /*03e0*/  IMAD.IADD R5, R4, 0x1, -R3 ;  /* 0x0000000104057824 */ /* 0x000fe200078e0a03 */
[----:B------:R-:W0:Y:S01]  /*03f0*/  LDC R25, c[0x0][0x148] ;  /* 0x00005200ff197b82 */ /* 0x000e220000000800 */
[----:B--2---:R-:W-:Y:S01]  /*0400*/  SHF.R.S32.HI R0, RZ, 0x1f, R9 ;  /* 0x0000001fff007819 */ /* 0x004fe20000011409 */
[----:B------:R-:W2:Y:S01]  /*0410*/  SHFL.IDX PT, R15, R7, RZ, 0x1f ;  /* 0x00001fff070f7589 */ /* 0x000ea200000e0000 */
[----:B------:R-:W-:Y:S01]  /*0420*/  UMOV UR11, 0x80 ;  /* 0x00000080000b7882 */ /* 0x000fe20000000000 */
[----:B------:R-:W-:Y:S01]  /*0430*/  SHF.R.S32.HI R20, RZ, 0x1f, R5 ;  /* 0x0000001fff147819 */ /* 0x000fe20000011405 */
[----:B------:R-:W-:Y:S01]  /*0440*/  NOP ;  /* 0x0000000000007918 */ /* 0x000fe20000000000 */
[----:B------:R-:W-:Y:S01]  /*0450*/  LEA.HI R0, R0, R9, RZ, 0x2 ;  /* 0x0000000900007211 */ /* 0x000fe200078f10ff */
[----:B------:R-:W-:Y:S01]  /*0460*/  VIADD R35, R8, 0xffffffff ;  /* 0xffffffff08237836 */ /* 0x000fe20000000000 */
[----:B------:R-:W-:Y:S01]  /*0470*/  LEA.HI R3, R20, R5, RZ, 0x3 ;  /* 0x0000000514037211 */ /* 0x000fe200078f18ff */
[----:B------:R-:W2:Y:S01]  /*0480*/  LDC R13, c[0x0][0x140] ;  /* 0x00005000ff0d7b82 */ /* 0x000ea20000000800 */
[----:B------:R-:W-:-:S02]  /*0490*/  LOP3.LUT R0, R0, 0x3ffffffc, RZ, 0xc0, !PT ;  /* 0x3ffffffc00007812 */ /* 0x000fc400078ec0ff */
[--C-:B------:R-:W-:Y:S02]  /*04a0*/  SHF.R.S32.HI R10, RZ, 0x3, R3.reuse ;  /* 0x00000003ff0a7819 */ /* 0x100fe40000011403 */
[----:B------:R-:W-:Y:S01]  /*04b0*/  SHF.R.S32.HI R3, RZ, 0x1f, R3 ;  /* 0x0000001fff037819 */ /* 0x000fe20000011403 */
[----:B------:R-:W-:Y:S01]  /*04c0*/  IMAD.IADD R0, R9, 0x1, -R0 ;  /* 0x0000000109007824 */ /* 0x000fe200078e0a00 */
[----:B-----5:R-:W-:Y:S02]  /*04d0*/  ISETP.NE.OR P0, PT, R12, RZ, !P0 ;  /* 0x000000ff0c00720c */ /* 0x020fe40004705670 */
[----:B------:R-:W-:Y:S01]  /*04e0*/  LEA.HI R3, R3, R10, RZ, 0x2 ;  /* 0x0000000a03037211 */ /* 0x000fe200078f10ff */
[----:B------:R-:W5:Y:S01]  /*04f0*/  LDC R12, c[0x0][0x144] ;  /* 0x00005100ff0c7b82 */ /* 0x000f620000000800 */
[----:B---3--:R-:W-:Y:S02]  /*0500*/  ISETP.NE.OR P1, PT, R11, RZ, !P1 ;  /* 0x000000ff0b00720c */ /* 0x008fe40004f25670 */
[----:B------:R-:W-:-:S02]  /*0510*/  LOP3.LUT R11, R3, 0xfffffffc, RZ, 0xc0, !PT ;  /* 0xfffffffc030b7812 */ /* 0x000fc400078ec0ff */
[----:B------:R-:W-:Y:S02]  /*0520*/  SHF.R.S32.HI R3, RZ, 0x1f, R2 ;  /* 0x0000001fff037819 */ /* 0x000fe40000011402 */
[----:B------:R-:W-:Y:S01]  /*0530*/  ISETP.GE.U32.AND P5, PT, R35, 0x2, PT ;  /* 0x000000022300780c */ /* 0x000fe20003fa6070 */
[----:B------:R-:W-:Y:S01]  /*0540*/  IMAD.IADD R11, R10, 0x1, -R11 ;  /* 0x000000010a0b7824 */ /* 0x000fe200078e0a0b */
[----:B-1----:R-:W-:Y:S01]  /*0550*/  I2FP.F32.U32 R10, UR12 ;  /* 0x0000000c000a7c45 */ /* 0x002fe20008201000 */
[----:B------:R-:W-:Y:S01]  /*0560*/  VOTEU.ALL UP0, P0 ;  /* 0x00000000003f7886 */ /* 0x000fe20000000000 */
[----:B----4-:R-:W-:Y:S01]  /*0570*/  I2FP.F32.U32 R9, R6 ;  /* 0x0000000600097245 */ /* 0x010fe20000201000 */
[----:B------:R-:W-:Y:S01]  /*0580*/  IMAD R0, R0, 0x4, R11 ;  /* 0x0000000400007824 */ /* 0x000fe200078e020b */
[----:B------:R-:W-:Y:S01]  /*0590*/  LEA.HI R3, R3, R2, RZ, 0x2 ;  /* 0x0000000203037211 */ /* 0x000fe200078f10ff */
[----:B------:R-:W-:Y:S01]  /*05a0*/  VOTEU.ALL UP1, P1 ;  /* 0x00000000003f7886 */ /* 0x000fe20000820000 */
[----:B------:R-:W-:Y:S01]  /*05b0*/  FMUL R10, R10, UR4 ;  /* 0x000000040a0a7c20 */ /* 0x000fe20008400000 */
[----:B------:R-:W1:Y:S01]  /*05c0*/  @!UP0 S2UR UR7, SR_CgaCtaId ;  /* 0x00000000000789c3 */ /* 0x000e620000008800 */
[----:B------:R-:W-:Y:S01]  /*05d0*/  ULDC UR4, c[0x0][0x154] ;  /* 0x0000550000047ab9 */ /* 0x000fe20000000800 */
[----:B------:R-:W-:Y:S01]  /*05e0*/  LOP3.LUT R3, R3, 0xfffffffc, RZ, 0xc0, !PT ;  /* 0xfffffffc03037812 */ /* 0x000fe200078ec0ff */
[----:B------:R-:W-:Y:S01]  /*05f0*/  FMUL R9, R9, UR4 ;  /* 0x0000000409097c20 */ /* 0x000fe20008400000 */
[----:B------:R-:W-:Y:S01]  /*0600*/  UMOV UR4, 0x20 ;  /* 0x0000002000047882 */ /* 0x000fe20000000000 */
[----:B------:R-:W3:Y:S01]  /*0610*/  F2I.U32.TRUNC.NTZ R10, R10 ;  /* 0x0000000a000a7305 */ /* 0x000ee2000020f000 */
[----:B------:R-:W-:Y:S01]  /*0620*/  @!UP0 UMOV UR6, 0x400 ;  /* 0x0000040000068882 */ /* 0x000fe20000000000 */
[----:B------:R-:W-:Y:S01]  /*0630*/  IMAD.IADD R14, R2, 0x1, -R3 ;  /* 0x00000001020e7824 */ /* 0x000fe200078e0a03 */
[----:B------:R-:W4:Y:S01]  /*0640*/  @!UP1 S2UR UR10, SR_CgaCtaId ;  /* 0x00000000000a99c3 */ /* 0x000f220000008800 */
[----:B------:R-:W-:Y:S01]  /*0650*/  IMAD.SHL.U32 R3, R0, 0x4, RZ ;  /* 0x0000000400037824 */ /* 0x000fe200078e00ff */
[----:B------:R-:W-:-:S04]  /*0660*/  @!UP0 UIADD3 UR4, -UR4, 0x100000, URZ ;  /* 0x0010000004048890 */ /* 0x000fc8000fffe13f */
[----:B------:R-:W-:Y:S02]  /*0670*/  @!UP0 USHF.L.U32 UR5, UR4, 0xb, URZ ;  /* 0x0000000b04058899 */ /* 0x000fe4000800063f */
[----:B------:R-:W-:Y:S01]  /*0680*/  @!UP0 USHF.L.U32 UR4, UR4, 0x1, URZ ;  /* 0x0000000104048899 */ /* 0x000fe2000800063f */
[----:B--2---:R-:W-:Y:S01]  /*0690*/  ISETP.EQ.U32.AND P3, PT, R13, 0x1, PT ;  /* 0x000000010d00780c */ /* 0x004fe20003f62070 */
[----:B------:R-:W-:Y:S01]  /*06a0*/  @!UP1 UMOV UR9, 0x400 ;  /* 0x0000040000099882 */ /* 0x000fe20000000000 */
[----:B------:R-:W2:Y:S01]  /*06b0*/  F2I.U32.TRUNC.NTZ R9, R9 ;  /* 0x0000000900097305 */ /* 0x000ea2000020f000 */
[----:B------:R-:W-:Y:S01]  /*06c0*/  LOP3.LUT R56, R0, 0xc, R3, 0x78, !PT ;  /* 0x0000000c00387812 */ /* 0x000fe200078e7803 */
[----:B------:R-:W-:Y:S01]  /*06d0*/  VOTEU.ALL UP2, P1 ;  /* 0x00000000003f7886 */ /* 0x000fe20000840000 */
[----:B------:R-:W-:Y:S01]  /*06e0*/  VOTEU.ALL UP3, P1 ;  /* 0x00000000003f7886 */ /* 0x000fe20000860000 */
[----:B------:R-:W-:Y:S01]  /*06f0*/  VOTEU.ALL UP4, P1 ;  /* 0x00000000003f7886 */ /* 0x000fe20000880000 */
[----:B------:R-:W-:Y:S01]  /*0700*/  VOTEU.ALL UP5, P1 ;  /* 0x00000000003f7886 */ /* 0x000fe200008a0000 */
[----:B------:R-:W-:Y:S01]  /*0710*/  ISETP.NE.AND P1, PT, R14, 0x3, PT ;  /* 0x000000030e00780c */ /* 0x000fe20003f25270 */
[----:B---3--:R-:W-:Y:S01]  /*0720*/  IMAD.MOV R21, RZ, RZ, -R10 ;  /* 0x000000ffff157224 */ /* 0x008fe200078e0a0a */
[----:B------:R-:W-:-:S02]  /*0730*/  R2UR UR43, R15 ;  /* 0x000000000f2b72ca */ /* 0x000fc400000e0000 */
[----:B------:R-:W-:Y:S01]  /*0740*/  ISETP.EQ.OR P1, PT, R14, RZ, !P1 ;  /* 0x000000ff0e00720c */ /* 0x000fe20004f22670 */
[----:B-1----:R-:W-:Y:S01]  /*0750*/  @!UP0 ULEA UR8, UR7, UR6, 0x18 ;  /* 0x0000000607088291 */ /* 0x002fe2000f8ec03f */
[----:B-----5:R-:W-:Y:S01]  /*0760*/  IMAD R21, R12, R21, UR12 ;  /* 0x0000000c0c157e24 */ /* 0x020fe2000f8e0215 */
[----:B------:R-:W-:-:S04]  /*0770*/  @!UP1 UIADD3 UR6, -UR11, 0x100000, URZ ;  /* 0x001000000b069890 */ /* 0x000fc8000fffe13f */
[----:B------:R-:W-:Y:S02]  /*0780*/  @!UP1 USHF.L.U32 UR7, UR6, 0xb, URZ ;  /* 0x0000000b06079899 */ /* 0x000fe4000800063f */
[----:B------:R-:W-:Y:S01]  /*0790*/  @!UP1 USHF.L.U32 UR6, UR6, 0x1, URZ ;  /* 0x0000000106069899 */ /* 0x000fe2000800063f */
[C---:B------:R-:W-:Y:S01]  /*07a0*/  ISETP.EQ.AND P1, PT, R8.reuse, RZ, P1 ;  /* 0x000000ff0800720c */ /* 0x040fe20000f22270 */
[----:B--2---:R-:W-:Y:S01]  /*07b0*/  IMAD.MOV R24, RZ, RZ, -R9 ;  /* 0x000000ffff187224 */ /* 0x004fe200078e0a09 */
[----:B------:R-:W-:Y:S01]  /*07c0*/  VOTEU.ALL UP0, P0 ;  /* 0x00000000003f7886 */ /* 0x000fe20000000000 */
[----:B------:R-:W-:Y:S01]  /*07d0*/  ISETP.NE.AND P2, PT, R8, RZ, PT ;  /* 0x000000ff0800720c */ /* 0x000fe20003f45270 */
[----:B----4-:R-:W-:Y:S01]  /*07e0*/  @!UP1 ULEA UR9, UR10, UR9, 0x18 ;  /* 0x000000090a099291 */ /* 0x010fe2000f8ec03f */
[----:B0-----:R-:W-:Y:S01]  /*07f0*/  IMAD R3, R25, R24, R6 ;  /* 0x0000001819037224 */ /* 0x001fe200078e0206 */
[----:B------:R-:W-:Y:S01]  /*0800*/  VOTEU.ALL UP1, P0 ;  /* 0x00000000003f7886 */ /* 0x000fe20000020000 */
[----:B------:R-:W-:Y:S01]  /*0810*/  LOP3.LUT P0, RZ, R5, 0x7, RZ, 0xc0, !PT ;  /* 0x0000000705ff7812 */ /* 0x000fe2000780c0ff */
[----:B------:R-:W0:Y:S02]  /*0820*/  FENCE.VIEW.ASYNC.S ;  /* 0x00000000000073c6 */ /* 0x000e240000000000 */
[----:B0-----:R0:W1:Y:S01]  /*0830*/  @!UP0 SYNCS.EXCH.64 URZ, [UR8+0xa0], UR4 ;  /* 0x0000a004083f85b2 */ /* 0x0010620008000100 */
[----:B------:R-:W-:-:S02]  /*0840*/  SEL R23, RZ, 0x1, !P1 ;  /* 0x00000001ff177807 */ /* 0x000fc40004800000 */
[----:B------:R-:W-:Y:S02]  /*0850*/  ISETP.NE.AND P4, PT, R3, R56, PT ;  /* 0x000000380300720c */ /* 0x000fe40003f85270 */
[----:B------:R-:W-:Y:S02]  /*0860*/  ISETP.LT.U32.AND P0, PT, R56, 0x2, !P0 ;  /* 0x000000023800780c */ /* 0x000fe40004701070 */
[----:B------:R-:W-:Y:S02]  /*0870*/  ISETP.EQ.OR P4, PT, R21, RZ, !P4 ;  /* 0x000000ff1500720c */ /* 0x000fe40006782670 */
[----:B------:R-:W-:Y:S02]  /*0880*/  SEL R23, R23, 0x2, P5 ;  /* 0x0000000217177807 */ /* 0x000fe40002800000 */
[----:B------:R-:W-:-:S04]  /*0890*/  PLOP3.LUT P0, PT, P0, P4, PT, 0x80, 0x0 ;  /* 0x000000000000781c */ /* 0x000fc80000709070 */
[----:B------:R-:W-:Y:S01]  /*08a0*/  P2R R71, PR, RZ, 0x1 ;  /* 0x00000001ff477803 */ /* 0x000fe20000000000 */
[----:B------:R0:W2:Y:S01]  /*08b0*/  @!UP1 SYNCS.EXCH.64 URZ, [UR8+0xa8], UR4 ;  /* 0x0000a804083f95b2 */ /* 0x0000a20008000100 */
[----:B------:R-:W-:Y:S01]  /*08c0*/  NOP ;  /* 0x0000000000007918 */ /* 0x000fe20000000000 */
[----:B------:R0:W3:Y:S01]  /*08d0*/  @!UP2 SYNCS.EXCH.64 URZ, [UR9+0x80], UR6 ;  /* 0x00008006093fa5b2 */ /* 0x0000e20008000100 */
[----:B------:R0:W4:Y:S01]  /*08e0*/  @!UP3 SYNCS.EXCH.64 URZ, [UR9+0x88], UR6 ;  /* 0x00008806093fb5b2 */ /* 0x0001220008000100 */
[----:B------:R0:W0:Y:S01]  /*08f0*/  @!UP4 SYNCS.EXCH.64 URZ, [UR9+0x90], UR6 ;  /* 0x00009006093fc5b2 */ /* 0x0000220008000100 */
[----:B------:R0:W0:Y:S01]  /*0900*/  @!UP5 SYNCS.EXCH.64 URZ, [UR9+0x98], UR6 ;  /* 0x00009806093fd5b2 */ /* 0x0000220008000100 */
[----:B------:R-:W-:Y:S01]  /*0910*/  NOP ;  /* 0x0000000000007918 */ /* 0x000fe20000000000 */
[----:B------:R-:W-:Y:S05]  /*0920*/  @!P3 BRA `(.L_x_3) ;  /* 0x000000000008b947 */ /* 0x000fea0003800000 */
[----:B01234-:R-:W-:Y:S01]  /*0930*/  UCGABAR_ARV ;  /* 0x00000000000079c7 */ /* 0x01ffe20008000000 */
[----:B------:R-:W-:Y:S05]  /*0940*/  BRA `(.L_x_4) ;  /* 0x0000000000047947 */ /* 0x000fea0003800000 */
.L_x_3:
[----:B01234-:R-:W-:Y:S01]  /*0950*/  NOP ;  /* 0x0000000000007918 */ /* 0x01ffe20000000000 */
.L_x_4:
[----:B------:R-:W-:Y:S01]  /*0960*/  ULDC.64 UR4, c[0x0][0x598] ;  /* 0x0001660000047ab9 */ /* 0x000fe20000000a00 */
[----:B------:R-:W-:Y:S01]  /*0970*/  ULDC.64 UR36, c[0x0][0x208] ;  /* 0x0000820000247ab9 */ /* 0x000fe20000000a00 */
[----:B------:R-:W-:-:S04]  /*0980*/  ISETP.NE.U32.AND P0, PT, RZ, UR4, PT ;  /* 0x00000004ff007c0c */ /* 0x000fc8000bf05070 */
[----:B------:R-:W-:-:S13]  /*0990*/  ISETP.NE.AND.EX P0, PT, RZ, UR5, PT, P0 ;  /* 0x00000005ff007c0c */ /* 0x000fda000bf05300 */
[----:B------:R-:W-:Y:S05]  /*09a0*/  @!P0 BRA `(.L_x_5) ;  /* 0x00000000001c8947 */ /* 0x000fea0003800000 */
[----:B------:R-:W0:Y:S02]  /*09b0*/  LDC.64 R2, c[0x0][0x598] ;  /* 0x00016600ff027b82 */ /* 0x000e240000000a00 */
[----:B0-----:R-:W2:Y:S02]  /*09c0*/  LDG.E.64 R2, desc[UR36][R2.64] ;  /* 0x0000002402027981 */ /* 0x001ea4000c1e1b00 */
[----:B--2---:R-:W-:-:S04]  /*09d0*/  ISETP.NE.U32.AND P0, PT, R2, RZ, PT ;  /* 0x000000ff0200720c */ /* 0x004fc80003f05070 */
[----:B------:R-:W-:-:S13]  /*09e0*/  ISETP.NE.AND.EX P0, PT, R3, RZ, PT, P0 ;  /* 0x000000ff0300720c */ /* 0x000fda0003f05300 */
[----:B------:R-:W-:Y:S05]  /*09f0*/  @!P0 BRA `(.L_x_5) ;  /* 0x0000000000088947 */ /* 0x000fea0003800000 */
[----:B------:R0:W5:Y:S01]  /*0a00*/  LD.E R57, desc[UR36][R2.64] ;  /* 0x0000002402397980 */ /* 0x000162000c101900 */
[----:B------:R-:W-:Y:S05]  /*0a10*/  BRA `(.L_x_6) ;  /* 0x0000000000247947 */ /* 0x000fea0003800000 */
.L_x_5:
[----:B------:R-:W-:Y:S02]  /*0a20*/  ULDC.64 UR4, c[0x0][0x588] ;  /* 0x0001620000047ab9 */ /* 0x000fe40000000a00 */
[----:B------:R-:W-:-:S04]  /*0a30*/  ISETP.NE.U32.AND P0, PT, RZ, UR4, PT ;  /* 0x00000004ff007c0c */ /* 0x000fc8000bf05070 */
[----:B------:R-:W-:-:S13]  /*0a40*/  ISETP.NE.AND.EX P0, PT, RZ, UR5, PT, P0 ;  /* 0x00000005ff007c0c */ /* 0x000fda000bf05300 */
[----:B------:R-:W-:Y:S05]  /*0a50*/  @!P0 BRA `(.L_x_7) ;  /* 0x00000000000c8947 */ /* 0x000fea0003800000 */
[----:B------:R-:W0:Y:S02]  /*0a60*/  LDC.64 R2, c[0x0][0x588] ;  /* 0x00016200ff027b82 */ /* 0x000e240000000a00 */
[----:B0-----:R1:W5:Y:S01]  /*0a70*/  LDG.E R57, desc[UR36][R2.64] ;  /* 0x0000002402397981 */ /* 0x001362000c1e1900 */
[----:B------:R-:W-:Y:S05]  /*0a80*/  BRA `(.L_x_6) ;  /* 0x0000000000087947 */ /* 0x000fea0003800000 */
.L_x_7:
[----:B------:R-:W-:Y:S02]  /*0a90*/  ULDC UR4, c[0x0][0x580] ;  /* 0x0001600000047ab9 */ /* 0x000fe40000000800 */
[----:B------:R-:W-:-:S07]  /*0aa0*/  IMAD.U32 R57, RZ, RZ, UR4 ;  /* 0x00000004ff397e24 */ /* 0x000fce000f8e00ff */
.L_x_6:
[----:B------:R-:W-:Y:S02]  /*0ab0*/  ULDC.64 UR4, c[0x0][0x5a0] ;  /* 0x0001680000047ab9 */ /* 0x000fe40000000a00 */
[----:B------:R-:W-:-:S04]  /*0ac0*/  ISETP.NE.U32.AND P0, PT, RZ, UR4, PT ;  /* 0x00000004ff007c0c */ /* 0x000fc8000bf05070 */
[----:B------:R-:W-:-:S13]  /*0ad0*/  ISETP.NE.AND.EX P0, PT, RZ, UR5, PT, P0 ;  /* 0x00000005ff007c0c */ /* 0x000fda000bf05300 */
[----:B------:R-:W-:Y:S05]  /*0ae0*/  @!P0 BRA `(.L_x_8) ;  /* 0x00000000001c8947 */ /* 0x000fea0003800000 */
[----:B01----:R-:W0:Y:S02]  /*0af0*/  LDC.64 R2, c[0x0][0x5a0] ;  /* 0x00016800ff027b82 */ /* 0x003e240000000a00 */
[----:B0-----:R-:W2:Y:S02]  /*0b00*/  LDG.E.64 R2, desc[UR36][R2.64] ;  /* 0x0000002402027981 */ /* 0x001ea4000c1e1b00 */
[----:B--2---:R-:W-:-:S04]  /*0b10*/  ISETP.NE.U32.AND P0, PT, R2, RZ, PT ;  /* 0x000000ff0200720c */ /* 0x004fc80003f05070 */
[----:B------:R-:W-:-:S13]  /*0b20*/  ISETP.NE.AND.EX P0, PT, R3, RZ, PT, P0 ;  /* 0x000000ff0300720c */ /* 0x000fda0003f05300 */
[----:B------:R-:W-:Y:S05]  /*0b30*/  @!P0 BRA `(.L_x_8) ;  /* 0x0000000000088947 */ /* 0x000fea0003800000 */
[----:B------:R0:W5:Y:S01]  /*0b40*/  LD.E R58, desc[UR36][R2.64] ;  /* 0x00000024023a7980 */ /* 0x000162000c101900 */
[----:B------:R-:W-:Y:S05]  /*0b50*/  BRA `(.L_x_9) ;  /* 0x0000000000247947 */ /* 0x000fea0003800000 */
.L_x_8:
[----:B------:R-:W-:Y:S02]  /*0b60*/  ULDC.64 UR4, c[0x0][0x590] ;  /* 0x0001640000047ab9 */ /* 0x000fe40000000a00 */
[----:B------:R-:W-:-:S04]  /*0b70*/  ISETP.NE.U32.AND P0, PT, RZ, UR4, PT ;  /* 0x00000004ff007c0c */ /* 0x000fc8000bf05070 */
[----:B------:R-:W-:-:S13]  /*0b80*/  ISETP.NE.AND.EX P0, PT, RZ, UR5, PT, P0 ;  /* 0x00000005ff007c0c */ /* 0x000fda000bf05300 */
[----:B------:R-:W-:Y:S05]  /*0b90*/  @!P0 BRA `(.L_x_10) ;  /* 0x00000000000c8947 */ /* 0x000fea0003800000 */
[----:B------:R-:W2:Y:S02]  /*0ba0*/  LDC.64 R58, c[0x0][0x590] ;  /* 0x00016400ff3a7b82 */ /* 0x000ea40000000a00 */
[----:B--2---:R2:W5:Y:S01]  /*0bb0*/  LDG.E R58, desc[UR36][R58.64] ;  /* 0x000000243a3a7981 */ /* 0x004562000c1e1900 */
[----:B------:R-:W-:Y:S05]  /*0bc0*/  BRA `(.L_x_9) ;  /* 0x0000000000087947 */ /* 0x000fea0003800000 */
.L_x_10:
[----:B------:R-:W-:Y:S02]  /*0bd0*/  ULDC UR4, c[0x0][0x584] ;  /* 0x0001610000047ab9 */ /* 0x000fe40000000800 */
[----:B------:R-:W-:-:S07]  /*0be0*/  IMAD.U32 R58, RZ, RZ, UR4 ;  /* 0x00000004ff3a7e24 */ /* 0x000fce000f8e00ff */
.L_x_9:
[----:B01----:R-:W0:Y:S01]  /*0bf0*/  LDC R2, c[0x0][0x65c] ;  /* 0x00019700ff027b82 */ /* 0x003e220000000800 */
[----:B------:R-:W-:Y:S01]  /*0c00*/  ULDC UR6, c[0x0][0x28c] ;  /* 0x0000a30000067ab9 */ /* 0x000fe20000000800 */
[----:B------:R-:W-:Y:S01]  /*0c10*/  ISETP.NE.AND P0, PT, R8, 0x2, PT ;  /* 0x000000020800780c */ /* 0x000fe20003f05270 */
[----:B------:R-:W-:Y:S01]  /*0c20*/  UIADD3 UR6, UR6, 0x7f, URZ ;  /* 0x0000007f06067890 */ /* 0x000fe2000fffe03f */
[----:B------:R-:W-:Y:S01]  /*0c30*/  IMAD.U32 R8, RZ, RZ, UR12 ;  /* 0x0000000cff087e24 */ /* 0x000fe2000f8e00ff */
[----:B------:R-:W-:Y:S01]  /*0c40*/  UMOV UR38, URZ ;  /* 0x0000003f00267c82 */ /* 0x000fe20008000000 */
[----:B------:R-:W-:Y:S01]  /*0c50*/  UMOV UR39, URZ ;  /* 0x0000003f00277c82 */ /* 0x000fe20008000000 */
[----:B------:R-:W-:Y:S01]  /*0c60*/  USHF.R.S32.HI UR7, URZ, 0x1f, UR6 ;  /* 0x0000001f3f077899 */ /* 0x000fe20008011406 */
[----:B------:R-:W-:-:S03]  /*0c70*/  ULDC.64 UR8, c[0x0][0x650] ;  /* 0x0001940000087ab9 */ /* 0x000fc60000000a00 */
[----:B------:R-:W-:-:S04]  /*0c80*/  ULEA.HI UR7, UR7, UR6, URZ, 0x7 ;  /* 0x0000000607077291 */ /* 0x000fc8000f8f383f */
[----:B------:R-:W-:Y:S01]  /*0c90*/  USHF.R.S32.HI UR40, URZ, 0x7, UR7 ;  /* 0x000000073f287899 */ /* 0x000fe20008011407 */
[----:B0-----:R-:W-:-:S13]  /*0ca0*/  ISETP.NE.AND P1, PT, R2, 0x1, PT ;  /* 0x000000010200780c */ /* 0x001fda0003f25270 */
[----:B------:R-:W0:Y:S01]  /*0cb0*/  @P1 LDC R17, c[0x0][0x10] ;  /* 0x00000400ff111b82 */ /* 0x000e220000000800 */
[----:B------:R-:W-:Y:S02]  /*0cc0*/  @P1 IMAD.MOV.U32 R7, RZ, RZ, RZ ;  /* 0x000000ffff071224 */ /* 0x000fe400078e00ff */
[----:B------:R-:W-:-:S05]  /*0cd0*/  @P1 IMAD.MOV.U32 R9, RZ, RZ, RZ ;  /* 0x000000ffff091224 */ /* 0x000fca00078e00ff */
[----:B------:R-:W1:Y:S01]  /*0ce0*/  @!P1 LDC R3, c[0x0][0xc] ;  /* 0x00000300ff039b82 */ /* 0x000e620000000800 */
[----:B------:R-:W-:Y:S01]  /*0cf0*/  ULDC UR4, c[0x0][0xc] ;  /* 0x0000030000047ab9 */ /* 0x000fe20000000800 */
[----:B------:R-:W-:Y:S02]  /*0d00*/  ULDC UR5, c[0x0][0x10] ;  /* 0x0000040000057ab9 */ /* 0x000fe40000000800 */
[----:B------:R-:W-:-:S04]  /*0d10*/  UIMAD.WIDE.U32 UR4, UR4, UR5, URZ ;  /* 0x00000005040472a5 */ /* 0x000fc8000f8e003f */
[----:B------:R-:W3:Y:S01]  /*0d20*/  LDC R0, c[0x0][0x14] ;  /* 0x00000500ff007b82 */ /* 0x000ee20000000800 */
[----:B0-----:R-:W-:-:S04]  /*0d30*/  @P1 IMAD.WIDE.U32 R16, R17, UR12, R6 ;  /* 0x0000000c11101c25 */ /* 0x001fc8000f8e0006 */
[----:B------:R-:W-:Y:S02]  /*0d40*/  @P1 IMAD.IADD R17, R17, 0x1, R9 ;  /* 0x0000000111111824 */ /* 0x000fe400078e0209 */
[----:B------:R-:W-:Y:S02]  /*0d50*/  IMAD.MOV.U32 R9, RZ, RZ, RZ ;  /* 0x000000ffff097224 */ /* 0x000fe400078e00ff */
[----:B-1----:R-:W-:-:S04]  /*0d60*/  @!P1 IMAD.WIDE.U32 R8, R6, R3, R8 ;  /* 0x0000000306089225 */ /* 0x002fc800078e0008 */
[----:B------:R-:W-:Y:S02]  /*0d70*/  @!P1 IMAD.MOV.U32 R16, RZ, RZ, R8 ;  /* 0x000000ffff109224 */ /* 0x000fe400078e0008 */
[----:B---3--:R-:W-:-:S04]  /*0d80*/  IMAD.WIDE.U32 R10, R0, UR4, RZ ;  /* 0x00000004000a7c25 */ /* 0x008fc8000f8e00ff */
[----:B------:R-:W-:Y:S01]  /*0d90*/  IMAD R3, R0, UR5, RZ ;  /* 0x0000000500037c24 */ /* 0x000fe2000f8e02ff */
[----:B------:R0:W-:Y:S01]  /*0da0*/  STL.64 [R1], R10 ;  /* 0x0000000a01007387 */ /* 0x0001e20000100a00 */
[----:B------:R-:W-:Y:S02]  /*0db0*/  @!P1 IMAD.MOV.U32 R17, RZ, RZ, R9 ;  /* 0x000000ffff119224 */ /* 0x000fe400078e0009 */
[----:B------:R-:W-:Y:S01]  /*0dc0*/  IMAD.IADD R0, R11, 0x1, R3 ;  /* 0x000000010b007824 */ /* 0x000fe200078e0203 */
[----:B------:R-:W-:Y:S06]  /*0dd0*/  @P0 BRA `(.L_x_11) ;  /* 0x0000000000280947 */ /* 0x000fec0003800000 */
[----:B------:R-:W-:Y:S01]  /*0de0*/  UIMAD.WIDE.U32 UR4, UR40, 0x24924925, URZ ;  /* 0x24924925280478a5 */ /* 0x000fe2000f8e003f */
[----:B------:R-:W-:Y:S01]  /*0df0*/  IADD3 R16, P0, R16, R10, RZ ;  /* 0x0000000a10107210 */ /* 0x000fe20007f1e0ff */
[----:B------:R-:W-:Y:S02]  /*0e00*/  UISETP.GE.U32.AND UP0, UPT, UR40, 0x7, UPT ;  /* 0x000000072800788c */ /* 0x000fe4000bf06070 */
[----:B------:R-:W-:Y:S02]  /*0e10*/  UIADD3 UR4, -UR5, UR40, URZ ;  /* 0x0000002805047290 */ /* 0x000fe4000fffe13f */
[----:B------:R-:W-:Y:S01]  /*0e20*/  IMAD.X R17, R0, 0x1, R17, P0 ;  /* 0x0000000100117824 */ /* 0x000fe200000e0611 */
[----:B------:R-:W-:Y:S01]  /*0e30*/  UMOV UR39, URZ ;  /* 0x0000003f00277c82 */ /* 0x000fe20008000000 */
[----:B------:R-:W-:-:S04]  /*0e40*/  ULEA.HI UR4, UR4, UR5, URZ, 0x1f ;  /* 0x0000000504047291 */ /* 0x000fc8000f8ff83f */
[----:B------:R-:W-:-:S04]  /*0e50*/  USHF.R.U32.HI UR4, URZ, 0x2, UR4 ;  /* 0x000000023f047899 */ /* 0x000fc80008011604 */
[----:B------:R-:W-:Y:S02]  /*0e60*/  @UP0 ULOP3.LUT UR39, UR4, 0x1, URZ, 0xc0, !UPT ;  /* 0x0000000104270892 */ /* 0x000fe4000f8ec03f */
[----:B------:R-:W-:-:S12]  /*0e70*/  UIMAD UR38, UR4, -0x7, UR40 ;  /* 0xfffffff9042678a4 */ /* 0x000fd8000f8e0228 */
.L_x_11:
[----:B------:R-:W-:Y:S01]  /*0e80*/  ISETP.GE.U32.AND P0, PT, R16, UR8, PT ;  /* 0x0000000810007c0c */ /* 0x000fe2000bf06070 */
[----:B------:R-:W-:Y:S01]  /*0e90*/  IMAD.MOV.U32 R22, RZ, RZ, -0x1 ;  /* 0xffffffffff167424 */ /* 0x000fe200078e00ff */
[----:B------:R-:W-:Y:S01]  /*0ea0*/  PRMT R3, RZ, 0x7610, R3 ;  /* 0x00007610ff037816 */ /* 0x000fe20000000003 */
[----:B------:R-:W-:Y:S01]  /*0eb0*/  IMAD.MOV.U32 R18, RZ, RZ, -0x1 ;  /* 0xffffffffff127424 */ /* 0x000fe200078e00ff */
[----:B------:R-:W-:Y:S01]  /*0ec0*/  ISETP.GE.U32.AND.EX P0, PT, R17, UR9, PT, P0 ;  /* 0x0000000911007c0c */ /* 0x000fe2000bf06100 */
[----:B------:R-:W-:-:S12]  /*0ed0*/  IMAD.MOV.U32 R19, RZ, RZ, -0x1 ;  /* 0xffffffffff137424 */ /* 0x000fd800078e00ff */
[----:B------:R-:W-:Y:S05]  /*0ee0*/  @P0 BRA `(.L_x_12) ;  /* 0x0000000400280947 */ /* 0x000fea0003800000 */
[----:B------:R-:W1:Y:S01]  /*0ef0*/  LDC.64 R18, c[0x0][0x628] ;  /* 0x00018a00ff127b82 */ /* 0x000e620000000a00 */
[----:B------:R-:W-:Y:S02]  /*0f00*/  IMAD.MOV.U32 R8, RZ, RZ, R16 ;  /* 0x000000ffff087224 */ /* 0x000fe400078e0010 */
[----:B------:R-:W-:-:S05]  /*0f10*/  IMAD.MOV.U32 R9, RZ, RZ, R17 ;  /* 0x000000ffff097224 */ /* 0x000fca00078e0011 */
[----:B------:R-:W3:Y:S08]  /*0f20*/  LDC R22, c[0x0][0x630] ;  /* 0x00018c00ff167b82 */ /* 0x000ef00000000800 */
[----:B------:R-:W4:Y:S01]  /*0f30*/  LDC.64 R26, c[0x0][0x620] ;  /* 0x00018800ff1a7b82 */ /* 0x000f220000000a00 */
[----:B-1----:R-:W-:-:S04]  /*0f40*/  ISETP.NE.U32.AND P0, PT, R18, RZ, PT ;  /* 0x000000ff1200720c */ /* 0x002fc80003f05070 */
[----:B------:R-:W-:-:S13]  /*0f50*/  ISETP.NE.AND.EX P0, PT, R19, RZ, PT, P0 ;  /* 0x000000ff1300720c */ /* 0x000fda0003f05300 */
[----:B---34-:R-:W-:Y:S05]  /*0f60*/  @!P0 BRA `(.L_x_13) ;  /* 0x0000000000288947 */ /* 0x018fea0003800000 */
[----:B------:R-:W1:Y:S02]  /*0f70*/  LDC R3, c[0x0][0x634] ;  /* 0x00018d00ff037b82 */ /* 0x000e640000000800 */
[----:B-1----:R-:W-:-:S05]  /*0f80*/  IADD3 R3, P0, R16, R3, RZ ;  /* 0x0000000310037210 */ /* 0x002fca0007f1e0ff */
[----:B------:R-:W-:-:S04]  /*0f90*/  IMAD.X R15, RZ, RZ, R17, P0 ;  /* 0x000000ffff0f7224 */ /* 0x000fc800000e0611 */
[----:B------:R-:W-:-:S04]  /*0fa0*/  IMAD.WIDE.U32 R8, R15, R18, RZ ;  /* 0x000000120f087225 */ /* 0x000fc800078e00ff */
[----:B0-----:R-:W-:-:S04]  /*0fb0*/  IMAD.WIDE.U32 R10, P0, R3, R19, R8 ;  /* 0x00000013030a7225 */ /* 0x001fc80007800008 */
[----:B------:R-:W-:-:S04]  /*0fc0*/  IMAD.WIDE.U32 R8, R3, R18, RZ ;  /* 0x0000001203087225 */ /* 0x000fc800078e00ff */
[----:B------:R-:W-:Y:S01]  /*0fd0*/  IMAD.X R13, RZ, RZ, RZ, P0 ;  /* 0x000000ffff0d7224 */ /* 0x000fe200000e06ff */
[----:B------:R-:W-:Y:S01]  /*0fe0*/  IADD3 RZ, P0, R9, R10, RZ ;  /* 0x0000000a09ff7210 */ /* 0x000fe20007f1e0ff */
[----:B------:R-:W-:-:S04]  /*0ff0*/  IMAD.MOV.U32 R12, RZ, RZ, R11 ;  /* 0x000000ffff0c7224 */ /* 0x000fc800078e000b */
[----:B------:R-:W-:-:S08]  /*1000*/  IMAD.WIDE.U32.X R8, R15, R19, R12, P0 ;  /* 0x000000130f087225 */ /* 0x000fd000000e040c */
.L_x_13:
[----:B------:R-:W1:Y:S01]  /*1010*/  LDC.64 R30, c[0x0][0x640] ;  /* 0x00019000ff1e7b82 */ /* 0x000e620000000a00 */
[-CC-:B------:R-:W-:Y:S02]  /*1020*/  SHF.R.U64 R32, R8, R22.reuse, R9.reuse ;  /* 0x0000001608207219 */ /* 0x180fe40000001209 */
[----:B------:R-:W-:Y:S02]  /*1030*/  SHF.R.U32.HI R3, RZ, R22, R9 ;  /* 0x00000016ff037219 */ /* 0x000fe40000011609 */
[----:B0-----:R-:W-:-:S03]  /*1040*/  IADD3 R11, P0, RZ, -R32, RZ ;  /* 0x80000020ff0b7210 */ /* 0x001fc60007f1e0ff */
[----:B------:R-:W0:Y:S02]  /*1050*/  LDC R12, c[0x0][0x618] ;  /* 0x00018600ff0c7b82 */ /* 0x000e240000000800 */
[----:B------:R-:W-:Y:S02]  /*1060*/  IMAD.X R3, RZ, RZ, ~R3, P0 ;  /* 0x000000ffff037224 */ /* 0x000fe400000e0e03 */
[----:B------:R-:W-:-:S04]  /*1070*/  IMAD.WIDE.U32 R8, R11, R26, R16 ;  /* 0x0000001a0b087225 */ /* 0x000fc800078e0010 */
[----:B------:R-:W3:Y:S01]  /*1080*/  LDC R22, c[0x0][0x608] ;  /* 0x00018200ff167b82 */ /* 0x000ee20000000800 */
[----:B------:R-:W-:-:S04]  /*1090*/  IMAD R10, R3, R26, RZ ;  /* 0x0000001a030a7224 */ /* 0x000fc800078e02ff */
[----:B------:R-:W-:Y:S02]  /*10a0*/  IMAD R3, R11, R27, R10 ;  /* 0x0000001b0b037224 */ /* 0x000fe400078e020a */
[----:B------:R-:W-:Y:S01]  /*10b0*/  IMAD.MOV.U32 R10, RZ, RZ, -0x1 ;  /* 0xffffffffff0a7424 */ /* 0x000fe200078e00ff */
[----:B------:R-:W4:Y:S01]  /*10c0*/  LDC R29, c[0x0][0x658] ;  /* 0x00019600ff1d7b82 */ /* 0x000f220000000800 */
[----:B------:R-:W-:Y:S01]  /*10d0*/  IMAD.IADD R3, R9, 0x1, R3 ;  /* 0x0000000109037824 */ /* 0x000fe200078e0203 */
[----:B-1----:R-:W-:-:S04]  /*10e0*/  ISETP.NE.U32.AND P0, PT, R30, RZ, PT ;  /* 0x000000ff1e00720c */ /* 0x002fc80003f05070 */
[----:B------:R-:W-:Y:S02]  /*10f0*/  ISETP.NE.AND.EX P0, PT, R31, RZ, PT, P0 ;  /* 0x000000ff1f00720c */ /* 0x000fe40003f05300 */
[----:B------:R-:W1:Y:S01]  /*1100*/  LDC R26, c[0x0][0x600] ;  /* 0x00018000ff1a7b82 */ /* 0x000e620000000800 */
[-CC-:B0-----:R-:W-:Y:S02]  /*1110*/  SHF.R.U64 R18, R8, R12.reuse, R3.reuse ;  /* 0x0000000c08127219 */ /* 0x181fe40000001203 */
[----:B------:R-:W-:-:S05]  /*1120*/  SHF.R.U32.HI R3, RZ, R12, R3 ;  /* 0x0000000cff037219 */ /* 0x000fca0000011603 */
[----:B------:R-:W0:Y:S01]  /*1130*/  LDC R27, c[0x0][0x648] ;  /* 0x00019200ff1b7b82 */ /* 0x000e220000000800 */
[-CC-:B---3--:R-:W-:Y:S02]  /*1140*/  SHF.R.U64 R34, R18, R22.reuse, R3.reuse ;  /* 0x0000001612227219 */ /* 0x188fe40000001203 */
[----:B------:R-:W-:Y:S01]  /*1150*/  SHF.R.U32.HI R8, RZ, R22, R3 ;  /* 0x00000016ff087219 */ /* 0x000fe20000011603 */
[----:B------:R-:W-:-:S04]  /*1160*/  IMAD.MOV.U32 R22, RZ, RZ, 0x1 ;  /* 0x00000001ff167424 */ /* 0x000fc800078e00ff */
[----:B------:R-:W3:Y:S01]  /*1170*/  LDC R33, c[0x0][0x638] ;  /* 0x00018e00ff217b82 */ /* 0x000ee20000000800 */
[-CC-:B----4-:R-:W-:Y:S02]  /*1180*/  SHF.R.U64 R36, R34, R29.reuse, R8.reuse ;  /* 0x0000001d22247219 */ /* 0x190fe40000001208 */
[-C--:B------:R-:W-:Y:S02]  /*1190*/  SHF.L.U32 R3, R10, R29.reuse, RZ ;  /* 0x0000001d0a037219 */ /* 0x080fe400000006ff */
[----:B------:R-:W-:Y:S01]  /*11a0*/  SHF.R.U32.HI R9, RZ, R29, R8 ;  /* 0x0000001dff097219 */ /* 0x000fe20000011608 */
[----:B------:R-:W-:Y:S01]  /*11b0*/  IMAD.MOV.U32 R8, RZ, RZ, R36 ;  /* 0x000000ffff087224 */ /* 0x000fe200078e0024 */
[----:B------:R-:W-:Y:S01]  /*11c0*/  LOP3.LUT R15, RZ, R3, RZ, 0x33, !PT ;  /* 0x00000003ff0f7212 */ /* 0x000fe200078e33ff */
[----:B------:R-:W4:Y:S01]  /*11d0*/  LDC R28, c[0x0][0x610] ;  /* 0x00018400ff1c7b82 */ /* 0x000f220000000800 */
[----:B------:R-:W-:Y:S05]  /*11e0*/  @!P0 BRA `(.L_x_14) ;  /* 0x0000000000288947 */ /* 0x000fea0003800000 */
[----:B------:R-:W2:Y:S02]  /*11f0*/  LDC R3, c[0x0][0x64c] ;  /* 0x00019300ff037b82 */ /* 0x000ea40000000800 */
[----:B--2---:R-:W-:-:S05]  /*1200*/  IADD3 R3, P0, R36, R3, RZ ;  /* 0x0000000324037210 */ /* 0x004fca0007f1e0ff */
[----:B------:R-:W-:-:S04]  /*1210*/  IMAD.X R19, RZ, RZ, R9, P0 ;  /* 0x000000ffff137224 */ /* 0x000fc800000e0609 */
[----:B------:R-:W-:-:S04]  /*1220*/  IMAD.WIDE.U32 R8, R19, R30, RZ ;  /* 0x0000001e13087225 */ /* 0x000fc800078e00ff */
[----:B------:R-:W-:-:S04]  /*1230*/  IMAD.WIDE.U32 R10, P0, R3, R31, R8 ;  /* 0x0000001f030a7225 */ /* 0x000fc80007800008 */
[----:B------:R-:W-:-:S04]  /*1240*/  IMAD.WIDE.U32 R8, R3, R30, RZ ;  /* 0x0000001e03087225 */ /* 0x000fc800078e00ff */
[----:B------:R-:W-:Y:S01]  /*1250*/  IMAD.X R13, RZ, RZ, RZ, P0 ;  /* 0x000000ffff0d7224 */ /* 0x000fe200000e06ff */
[----:B------:R-:W-:Y:S01]  /*1260*/  IADD3 RZ, P0, R9, R10, RZ ;  /* 0x0000000a09ff7210 */ /* 0x000fe20007f1e0ff */
[----:B------:R-:W-:-:S04]  /*1270*/  IMAD.MOV.U32 R12, RZ, RZ, R11 ;  /* 0x000000ffff0c7224 */ /* 0x000fc800078e000b */
[----:B------:R-:W-:-:S08]  /*1280*/  IMAD.WIDE.U32.X R8, R19, R31, R12, P0 ;  /* 0x0000001f13087225 */ /* 0x000fd000000e040c */
.L_x_14:
[----:B0-----:R-:W-:Y:S01]  /*1290*/  SHF.R.U64 R7, R8, R27, R9 ;  /* 0x0000001b08077219 */ /* 0x001fe20000001209 */
[----:B-1----:R-:W-:Y:S01]  /*12a0*/  VIADD R9, R26, 0xffffffff ;  /* 0xffffffff1a097836 */ /* 0x002fe20000000000 */
[----:B------:R-:W-:Y:S01]  /*12b0*/  SHF.L.U32 R3, R22, R29, RZ ;  /* 0x0000001d16037219 */ /* 0x000fe200000006ff */
[----:B------:R-:W-:Y:S01]  /*12c0*/  @P1 IMAD R21, R25, R24, R6 ;  /* 0x0000001819151224 */ /* 0x000fe200078e0206 */
[----:B------:R-:W-:Y:S01]  /*12d0*/  LOP3.LUT R8, R34, R15, RZ, 0xc0, !PT ;  /* 0x0000000f22087212 */ /* 0x000fe200078ec0ff */
[----:B------:R-:W-:Y:S02]  /*12e0*/  IMAD.MOV R10, RZ, RZ, -R7 ;  /* 0x000000ffff0a7224 */ /* 0x000fe400078e0a07 */
[----:B------:R-:W-:Y:S02]  /*12f0*/  IMAD.MOV.U32 R6, RZ, RZ, 0x1 ;  /* 0x00000001ff067424 */ /* 0x000fe400078e00ff */
[----:B------:R-:W-:Y:S01]  /*1300*/  IMAD R8, R3, R7, R8 ;  /* 0x0000000703087224 */ /* 0x000fe200078e0208 */
[----:B------:R-:W-:Y:S01]  /*1310*/  LOP3.LUT R7, R18, R9, RZ, 0xc0, !PT ;  /* 0x0000000912077212 */ /* 0x000fe200078ec0ff */
[----:B---3--:R-:W-:-:S02]  /*1320*/  IMAD R3, R10, R33, R36 ;  /* 0x000000210a037224 */ /* 0x008fc400078e0224 */
[----:B----4-:R-:W-:Y:S02]  /*1330*/  IMAD R22, R8, R28, R21 ;  /* 0x0000001c08167224 */ /* 0x010fe400078e0215 */
[----:B------:R-:W-:Y:S01]  /*1340*/  IMAD R7, R3, R26, R7 ;  /* 0x0000001a03077224 */ /* 0x000fe200078e0207 */
[----:B------:R-:W-:Y:S01]  /*1350*/  PRMT R3, R6, 0x7610, R3 ;  /* 0x0000761006037816 */ /* 0x000fe20000000003 */
[----:B------:R-:W-:-:S03]  /*1360*/  IMAD.MOV.U32 R19, RZ, RZ, R32 ;  /* 0x000000ffff137224 */ /* 0x000fc600078e0020 */
[----:B------:R-:W-:Y:S02]  /*1370*/  SEL R18, R7, R22, !P1 ;  /* 0x0000001607127207 */ /* 0x000fe40004800000 */
[----:B------:R-:W-:-:S07]  /*1380*/  SEL R22, R22, R7, !P1 ;  /* 0x0000000716167207 */ /* 0x000fce0004800000 */
.L_x_12:
[----:B------:R-:W-:Y:S05]  /*1390*/  @!P3 BRA `(.L_x_15) ;  /* 0x00000000000cb947 */ /* 0x000fea0003800000 */
[----:B------:R-:W-:Y:S01]  /*13a0*/  UCGABAR_WAIT ;  /* 0x0000000000007dc7 */ /* 0x000fe20008000000 */
[----:B------:R-:W-:Y:S01]  /*13b0*/  CCTL.IVALL ;  /* 0x00000000ff00798f */ /* 0x000fe20002000000 */
[----:B------:R-:W-:Y:S05]  /*13c0*/  BRA `(.L_x_16) ;  /* 0x0000000000047947 */ /* 0x000fea0003800000 */
.L_x_15:
[----:B------:R-:W-:Y:S06]  /*13d0*/  BAR.SYNC.DEFER_BLOCKING 0x0 ;  /* 0x0000000000007b1d */ /* 0x000fec0000010000 */
.L_x_16:
[----:B------:R-:W-:Y:S05]  /*13e0*/  @!P2 BRA `(.L_x_17) ;  /* 0x0000003800f4a947 */ /* 0x000fea0003800000 */
[----:B------:R-:W-:-:S13]  /*13f0*/  ISETP.GT.U32.AND P0, PT, R35, 0x1, PT ;  /* 0x000000012300780c */ /* 0x000fda0003f04070 */
[----:B------:R-:W-:Y:S05]  /*1400*/  @P0 EXIT ;  /* 0x000000000000094d */ /* 0x000fea0003800000 */
.L_x_18:
[----:B------:R-:W-:-:S08]  /*1410*/  NOP ;  /* 0x0000000000007918 */ /* 0x000fd00000000000 */
[----:B------:R-:W1:Y:S02]  /*1420*/  USETMAXREG.TRY_ALLOC.CTAPOOL UP0, 0xe8 ;  /* 0x000000e8000079c8 */ /* 0x000e640008000600 */
[----:B-1----:R-:W-:-:S13]  /*1430*/  PLOP3.LUT P0, PT, PT, PT, UP0, 0x80, 0x0 ;  /* 0x000000000000781c */ /* 0x002fda0003f0f008 */
[----:B------:R-:W-:Y:S05]  /*1440*/  @!P0 BRA `(.L_x_18) ;  /* 0xfffffffc00f08947 */ /* 0x000fea000383ffff */
[----:B------:R-:W-:-:S13]  /*1450*/  LOP3.LUT P0, RZ, R3, 0xff, RZ, 0xc0, !PT ;  /* 0x000000ff03ff7812 */ /* 0x000fda000780c0ff */
[----:B------:R-:W-:Y:S05]  /*1460*/  @!P0 EXIT ;  /* 0x000000000000894d */ /* 0x000fea0003800000 */
[----:B------:R-:W3:Y:S01]  /*1470*/  LDL.64 R12, [R1] ;  /* 0x00000000010c7983 */ /* 0x000ee20000100a00 */
[----:B------:R-:W1:Y:S01]  /*1480*/  S2UR UR4, SR_CgaCtaId ;  /* 0x00000000000479c3 */ /* 0x000e620000008800 */
[CC--:B------:R-:W-:Y:S01]  /*1490*/  LEA.HI R3, R20.reuse, R5.reuse, RZ, 0x2 ;  /* 0x0000000514037211 */ /* 0x0c0fe200078f10ff */
[----:B------:R-:W-:Y:S01]  /*14a0*/  UMOV UR41, 0x400 ;  /* 0x0000040000297882 */ /* 0x000fe20000000000 */
[----:B------:R-:W-:Y:S01]  /*14b0*/  UISETP.LT.AND UP0, UPT, UR40, 0x1, UPT ;  /* 0x000000012800788c */ /* 0x000fe2000bf01270 */
[----:B------:R-:W-:Y:S01]  /*14c0*/  LEA.HI R20, R20, R5, RZ, 0x5 ;  /* 0x0000000514147211 */ /* 0x000fe200078f28ff */
[----:B------:R-:W-:Y:S01]  /*14d0*/  UIADD3 UR5, UR43, -0x1, URZ ;  /* 0xffffffff2b057890 */ /* 0x000fe2000fffe03f */
[----:B------:R-:W-:Y:S01]  /*14e0*/  LOP3.LUT R4, R3, 0xfffffffc, RZ, 0xc0, !PT ;  /* 0xfffffffc03047812 */ /* 0x000fe200078ec0ff */
[----:B------:R-:W-:Y:S01]  /*14f0*/  USEL UR42, UR40, 0x1, UP0 ;  /* 0x00000001282a7887 */ /* 0x000fe20008000000 */
[----:B------:R-:W4:Y:S01]  /*1500*/  LDC R65, c[0x0][0x658] ;  /* 0x00019600ff417b82 */ /* 0x000f220000000800 */
[--C-:B------:R-:W-:Y:S01]  /*1510*/  SHF.R.S32.HI R60, RZ, 0x2, R3.reuse ;  /* 0x00000002ff3c7819 */ /* 0x100fe20000011403 */
[----:B------:R-:W-:Y:S01]  /*1520*/  UISETP.NE.AND UP0, UPT, UR5, URZ, UPT ;  /* 0x0000003f0500728c */ /* 0x000fe2000bf05270 */
[----:B------:R-:W-:Y:S01]  /*1530*/  SHF.R.S32.HI R3, RZ, 0x1f, R3 ;  /* 0x0000001fff037819 */ /* 0x000fe20000011403 */
[----:B------:R-:W-:Y:S01]  /*1540*/  IMAD.IADD R4, R5, 0x1, -R4 ;  /* 0x0000000105047824 */ /* 0x000fe200078e0a04 */
[----:B------:R-:W-:Y:S01]  /*1550*/  ULDC UR8, c[0x0][0x284] ;  /* 0x0000a10000087ab9 */ /* 0x000fe20000000800 */
[----:B------:R-:W-:Y:S01]  /*1560*/  IMAD.MOV.U32 R8, RZ, RZ, -0x1 ;  /* 0xffffffffff087424 */ /* 0x000fe200078e00ff */
[----:B------:R-:W-:Y:S01]  /*1570*/  LEA.HI R3, R3, R60, RZ, 0x3 ;  /* 0x0000003c03037211 */ /* 0x000fe200078f18ff */
[----:B------:R-:W2:Y:S01]  /*1580*/  LDC.64 R6, c[0x0][0x5c8] ;  /* 0x00017200ff067b82 */ /* 0x000ea20000000a00 */
[----:B------:R-:W-:Y:S01]  /*1590*/  USEL UR7, URZ, 0x1, UP0 ;  /* 0x000000013f077887 */ /* 0x000fe20008000000 */
[----:B0-----:R-:W-:Y:S01]  /*15a0*/  IMAD.MOV.U32 R10, RZ, RZ, 0x1 ;  /* 0x00000001ff0a7424 */ /* 0x001fe200078e00ff */
[----:B------:R-:W-:Y:S01]  /*15b0*/  LOP3.LUT R3, R3, 0xfffffff8, RZ, 0xc0, !PT ;  /* 0xfffffff803037812 */ /* 0x000fe200078ec0ff */
[----:B------:R-:W-:Y:S01]  /*15c0*/  IMAD.SHL.U32 R62, R4, 0x2, RZ ;  /* 0x00000002043e7824 */ /* 0x000fe200078e00ff */
[----:B------:R-:W-:Y:S01]  /*15d0*/  LOP3.LUT R74, R23, 0x1, RZ, 0xfc, !PT ;  /* 0x00000001174a7812 */ /* 0x000fe200078efcff */
[----:B------:R-:W-:Y:S01]  /*15e0*/  USHF.L.U32 UR47, UR40, 0x1, URZ ;  /* 0x00000001282f7899 */ /* 0x000fe2000800063f */
[----:B------:R-:W-:Y:S01]  /*15f0*/  IMAD.U32 R75, RZ, RZ, UR7 ;  /* 0x00000007ff4b7e24 */ /* 0x000fe2000f8e00ff */
[----:B------:R-:W0:Y:S01]  /*1600*/  LDC R67, c[0x0][0x288] ;  /* 0x0000a200ff437b82 */ /* 0x000e220000000800 */
[----:B-1----:R-:W-:Y:S01]  /*1610*/  ULEA UR41, UR4, UR41, 0x18 ;  /* 0x0000002904297291 */ /* 0x002fe2000f8ec03f */
[----:B------:R-:W-:Y:S01]  /*1620*/  IMAD.IADD R60, R60, 0x1, -R3 ;  /* 0x000000013c3c7824 */ /* 0x000fe200078e0a03 */
[----:B------:R-:W-:Y:S01]  /*1630*/  USHF.L.U32 UR4, UR5, 0x3, URZ ;  /* 0x0000000305047899 */ /* 0x000fe2000800063f */
[----:B------:R-:W-:Y:S01]  /*1640*/  SHF.R.S32.HI R3, RZ, 0x5, R20 ;  /* 0x00000005ff037819 */ /* 0x000fe20000011414 */
[----:B------:R-:W-:Y:S01]  /*1650*/  UIADD3 UR5, UR41, 0x180, URZ ;  /* 0x0000018029057890 */ /* 0x000fe2000fffe03f */
[----:B------:R-:W-:Y:S01]  /*1660*/  SHF.R.S32.HI R63, RZ, 0x1f, R62 ;  /* 0x0000001fff3f7819 */ /* 0x000fe2000001143e */
[----:B------:R-:W-:Y:S01]  /*1670*/  UIADD3 UR6, UR41, 0x1c180, URZ ;  /* 0x0001c18029067890 */ /* 0x000fe2000fffe03f */
[----:B------:R-:W1:Y:S01]  /*1680*/  LDC R68, c[0x0][0x600] ;  /* 0x00018000ff447b82 */ /* 0x000e620000000800 */
[--C-:B------:R-:W-:Y:S01]  /*1690*/  SHF.R.S32.HI R61, RZ, 0x1f, R60.reuse ;  /* 0x0000001fff3d7819 */ /* 0x100fe2000001143c */
[----:B------:R-:W-:Y:S01]  /*16a0*/  USHF.R.U32.HI UR5, URZ, 0x4, UR5 ;  /* 0x000000043f057899 */ /* 0x000fe20008011605 */
[C-C-:B------:R-:W-:Y:S01]  /*16b0*/  IMAD R70, R3.reuse, -0x10, -R60.reuse ;  /* 0xfffffff003467824 */ /* 0x140fe200078e0a3c */
[----:B------:R-:W-:Y:S01]  /*16c0*/  USHF.R.U32.HI UR6, URZ, 0x4, UR6 ;  /* 0x000000043f067899 */ /* 0x000fe20008011606 */
[-C--:B----4-:R-:W-:Y:S01]  /*16d0*/  SHF.L.U32 R8, R8, R65.reuse, RZ ;  /* 0x0000004108087219 */ /* 0x090fe200000006ff */
[----:B------:R-:W-:Y:S01]  /*16e0*/  UIADD3 UR48, UR41, 0x80, URZ ;  /* 0x0000008029307890 */ /* 0x000fe2000fffe03f */
[----:B------:R-:W-:Y:S01]  /*16f0*/  IMAD.WIDE R60, R3, 0x10, R60 ;  /* 0x00000010033c7825 */ /* 0x000fe200078e023c */
[----:B------:R-:W-:Y:S01]  /*1700*/  ULOP3.LUT UR4, UR4, 0x8, URZ, 0xc0, !UPT ;  /* 0x0000000804047892 */ /* 0x000fe2000f8ec03f */
[----:B------:R-:W-:Y:S01]  /*1710*/  SHF.L.U32 R65, R10, R65, RZ ;  /* 0x000000410a417219 */ /* 0x000fe200000006ff */
[----:B------:R-:W-:Y:S01]  /*1720*/  ULOP3.LUT UR5, UR5, 0x3fff, URZ, 0xc0, !UPT ;  /* 0x00003fff05057892 */ /* 0x000fe2000f8ec03f */
[C---:B--2---:R-:W-:Y:S01]  /*1730*/  SHF.L.U64.HI R64, R6.reuse, 0x3, R7 ;  /* 0x0000000306407819 */ /* 0x044fe20000010207 */
[----:B------:R-:W-:Y:S01]  /*1740*/  ULOP3.LUT UR6, UR6, 0x3fff, URZ, 0xc0, !UPT ;  /* 0x00003fff06067892 */ /* 0x000fe2000f8ec03f */
[----:B------:R-:W-:Y:S01]  /*1750*/  IMAD.SHL.U32 R59, R6, 0x8, RZ ;  /* 0x00000008063b7824 */ /* 0x000fe200078e00ff */
[----:B------:R-:W-:Y:S01]  /*1760*/  LOP3.LUT R69, RZ, R8, RZ, 0x33, !PT ;  /* 0x00000008ff457212 */ /* 0x000fe200078e33ff */
[----:B------:R-:W-:Y:S01]  /*1770*/  VIADD R70, R70, UR8 ;  /* 0x0000000846467c36 */ /* 0x000fe20008000000 */
[----:B------:R-:W-:Y:S01]  /*1780*/  UIADD3 UR42, -UR42, UR40, URZ ;  /* 0x000000282a2a7290 */ /* 0x000fe2000fffe13f */
[----:B0-----:R-:W-:Y:S01]  /*1790*/  IMAD R67, R4, -0x2, R67 ;  /* 0xfffffffe04437824 */ /* 0x001fe200078e0243 */
[----:B------:R-:W-:-:S02]  /*17a0*/  ULEA UR43, UR43, UR48, 0x3 ;  /* 0x000000302b2b7291 */ /* 0x000fc4000f8e183f */
[----:B------:R-:W-:Y:S02]  /*17b0*/  ULOP3.LUT UR49, UR4, 0x8, URZ, 0x3c, !UPT ;  /* 0x0000000804317892 */ /* 0x000fe4000f8e3c3f */
[----:B------:R-:W-:Y:S01]  /*17c0*/  ULOP3.LUT UR44, UR4, 0x18, URZ, 0x3c, !UPT ;  /* 0x00000018042c7892 */ /* 0x000fe2000f8e3c3f */
[----:B-1----:R-:W-:Y:S01]  /*17d0*/  VIADD R68, R68, 0xffffffff ;  /* 0xffffffff44447836 */ /* 0x002fe20000000000 */
[----:B------:R-:W-:Y:S02]  /*17e0*/  ULOP3.LUT UR45, UR5, 0x10000, URZ, 0xfc, !UPT ;  /* 0x00010000052d7892 */ /* 0x000fe4000f8efc3f */
[----:B------:R-:W-:Y:S01]  /*17f0*/  ULOP3.LUT UR46, UR6, 0x10000, URZ, 0xfc, !UPT ;  /* 0x00010000062e7892 */ /* 0x000fe2000f8efc3f */
[----:B---3--:R-:W-:-:S11]  /*1800*/  SHF.L.U64.HI R66, R12, 0x1, R0 ;  /* 0x000000010c427819 */ /* 0x008fd60000010200 */
.L_x_104:
[----:B------:R-:W-:-:S04]  /*1810*/  SHF.L.U32 R0, R75, 0x1f, RZ ;  /* 0x0000001f4b007819 */ /* 0x000fc800000006ff */
[----:B------:R-:W0:Y:S02]  /*1820*/  SYNCS.PHASECHK.TRANS64.TRYWAIT P0, [UR43+-0x8], R0 ;  /* 0xfffff800ff0075a7 */ /* 0x000e24000800016b */
[----:B01-345:R-:W-:Y:S05]  /*1830*/  @!P0 BRA `(.L_x_19) ;  /* 0x0000004800888947 */ /* 0x03bfea0003800000 */
.L_x_129:
[----:B------:R-:W-:Y:S02]  /*1840*/  ULDC UR4, c[0x0][0x28c] ;  /* 0x0000a30000047ab9 */ /* 0x000fe40000000800 */
[----:B------:R-:W-:-:S13]  /*1850*/  ISETP.LT.AND P0, PT, RZ, UR4, PT ;  /* 0x00000004ff007c0c */ /* 0x000fda000bf01270 */
[----:B------:R-:W-:Y:S05]  /*1860*/  @P0 BRA `(.L_x_20) ;  /* 0x0000000000400947 */ /* 0x000fea0003800000 */
[----:B0-----:R-:W-:Y:S01]  /*1870*/  MOV R0, 0x0 ;  /* 0x0000000000007802 */ /* 0x001fe20000000f00 */
[----:B------:R-:W-:Y:S01]  /*1880*/  ULDC.64 UR4, c[0x4][0x68] ;  /* 0x01001a0000047ab9 */ /* 0x000fe20000000a00 */
[----:B------:R-:W-:Y:S01]  /*1890*/  ULDC.64 UR6, c[0x4][0x8] ;  /* 0x0100020000067ab9 */ /* 0x000fe20000000a00 */
[----:B------:R-:W-:Y:S01]  /*18a0*/  IMAD.U32 R4, RZ, RZ, UR4 ;  /* 0x00000004ff047e24 */ /* 0x000fe2000f8e00ff */
[----:B------:R0:W1:Y:S01]  /*18b0*/  LDC.64 R14, c[0x4][R0] ;  /* 0x01000000000e7b82 */ /* 0x0000620000000a00 */
[----:B------:R-:W-:Y:S01]  /*18c0*/  IMAD.U32 R5, RZ, RZ, UR5 ;  /* 0x00000005ff057e24 */ /* 0x000fe2000f8e00ff */
[----:B------:R-:W-:Y:S01]  /*18d0*/  ULDC.64 UR4, c[0x4][0x70] ;  /* 0x01001c0000047ab9 */ /* 0x000fe20000000a00 */
[----:B------:R-:W-:Y:S02]  /*18e0*/  IMAD.U32 R10, RZ, RZ, UR6 ;  /* 0x00000006ff0a7e24 */ /* 0x000fe4000f8e00ff */
[----:B------:R-:W-:Y:S02]  /*18f0*/  IMAD.U32 R6, RZ, RZ, UR4 ;  /* 0x00000004ff067e24 */ /* 0x000fe4000f8e00ff */
[----:B------:R-:W-:-:S02]  /*1900*/  IMAD.U32 R7, RZ, RZ, UR5 ;  /* 0x00000005ff077e24 */ /* 0x000fc4000f8e00ff */
[----:B------:R-:W-:Y:S02]  /*1910*/  IMAD.U32 R11, RZ, RZ, UR7 ;  /* 0x00000007ff0b7e24 */ /* 0x000fe4000f8e00ff */
[----:B------:R-:W-:Y:S02]  /*1920*/  IMAD.MOV.U32 R8, RZ, RZ, 0x1e1 ;  /* 0x000001e1ff087424 */ /* 0x000fe400078e00ff */
[----:B------:R-:W-:Y:S02]  /*1930*/  IMAD.MOV.U32 R12, RZ, RZ, 0x1 ;  /* 0x00000001ff0c7424 */ /* 0x000fe400078e00ff */
[----:B0-----:R-:W-:-:S07]  /*1940*/  IMAD.MOV.U32 R13, RZ, RZ, RZ ;  /* 0x000000ffff0d7224 */ /* 0x001fce00078e00ff */
[----:B------:R-:W-:-:S07]  /*1950*/  LEPC R20, `(.L_x_20) ;  /* 0x000000001014794e */ /* 0x000fce0000000000 */
[----:B-1---5:R-:W-:Y:S05]  /*1960*/  CALL.ABS.NOINC R14 ;  /* 0x000000000e007343 */ /* 0x022fea0003c00000 */
.L_x_20:
[----:B------:R-:W-:-:S13]  /*1970*/  ISETP.NE.AND P0, PT, R74, 0x3, PT ;  /* 0x000000034a00780c */ /* 0x000fda0003f05270 */
[----:B------:R-:W-:Y:S05]  /*1980*/  @!P0 BRA `(.L_x_21) ;  /* 0x0000000000048947 */ /* 0x000fea0003800000 */
[----:B------:R-:W-:Y:S01]  /*1990*/  BPT.TRAP 0x1 ;  /* 0x000000040000795c */ /* 0x000fe20000300000 */
.L_x_21:
[----:B0-----:R-:W-:Y:S02]  /*19a0*/  IMAD.U32 R3, RZ, RZ, UR38 ;  /* 0x00000026ff037e24 */ /* 0x001fe4000f8e00ff */
[----:B------:R-:W-:-:S03]  /*19b0*/  IMAD.U32 R0, RZ, RZ, UR39 ;  /* 0x00000027ff007e24 */ /* 0x000fc6000f8e00ff */
[----:B------:R-:W-:Y:S02]  /*19c0*/  LEA R3, R3, UR41, 0x3 ;  /* 0x0000002903037c11 */ /* 0x000fe4000f8e18ff */
[----:B------:R-:W-:-:S04]  /*19d0*/  SHF.L.U32 R0, R0, 0x1f, RZ ;  /* 0x0000001f00007819 */ /* 0x000fc800000006ff */
[----:B------:R0:W1:Y:S01]  /*19e0*/  SYNCS.PHASECHK.TRANS64.TRYWAIT P1, [R3+URZ], R0 ;  /* 0x00000000030075a7 */ /* 0x000062000802017f */
[----:B------:R-:W-:Y:S05]  /*19f0*/  @!P0 BRA `(.L_x_22) ;  /* 0x0000000000048947 */ /* 0x000fea0003800000 */
[----:B------:R-:W-:Y:S01]  /*1a00*/  BPT.TRAP 0x1 ;  /* 0x000000040000795c */ /* 0x000fe20000300000 */
.L_x_22:
[----:B-1----:R-:W-:Y:S05]  /*1a10*/  @P1 BRA `(.L_x_23) ;  /* 0x0000000000081947 */ /* 0x002fea0003800000 */
[----:B------:R-:W1:Y:S02]  /*1a20*/  SYNCS.PHASECHK.TRANS64.TRYWAIT P1, [R3+URZ], R0 ;  /* 0x00000000030075a7 */ /* 0x000e64000802017f */
[----:B-1----:R-:W-:Y:S05]  /*1a30*/  @!P1 BRA `(.L_x_24) ;  /* 0x0000004800209947 */ /* 0x002fea0003800000 */
.L_x_23:
[----:B------:R-:W-:Y:S05]  /*1a40*/  WARPSYNC.ALL ;  /* 0x0000000000007948 */ /* 0x000fea0003800000 */
[----:B------:R-:W-:Y:S01]  /*1a50*/  ULEA UR8, UR38, UR45, 0xa ;  /* 0x0000002d26087291 */ /* 0x000fe2000f8e503f */
[----:B------:R-:W-:Y:S01]  /*1a60*/  WARPGROUP.ARRIVE ;  /* 0x00000000000079c5 */ /* 0x000fe20000000000 */
[----:B------:R-:W-:Y:S01]  /*1a70*/  ULEA UR9, UR38, UR46, 0xa ;  /* 0x0000002e26097291 */ /* 0x000fe2000f8e503f */
[----:B01----:R-:W-:Y:S01]  /*1a80*/  IMAD.U32 R0, RZ, RZ, UR42 ;  /* 0x0000002aff007e24 */ /* 0x003fe2000f8e00ff */
[----:B------:R-:W-:Y:S01]  /*1a90*/  UMOV UR5, 0x40000040 ;  /* 0x4000004000057882 */ /* 0x000fe20000000000 */
[----:B------:R-:W-:-:S02]  /*1aa0*/  UMOV UR7, 0x40000040 ;  /* 0x4000004000077882 */ /* 0x000fc40000000000 */
[----:B------:R-:W-:Y:S01]  /*1ab0*/  UMOV UR4, UR8 ;  /* 0x0000000800047c82 */ /* 0x000fe20008000000 */
[----:B------:R-:W-:Y:S01]  /*1ac0*/  ISETP.GE.AND P1, PT, R0, 0x1, PT ;  /* 0x000000010000780c */ /* 0x000fe20003f26270 */
[----:B------:R-:W-:Y:S02]  /*1ad0*/  UMOV UR6, UR9 ;  /* 0x0000000900067c82 */ /* 0x000fe40008000000 */
[----:B------:R-:W-:Y:S01]  /*1ae0*/  HGMMA.64x64x16.F32.BF16 R24, gdesc[UR4], RZ, !UPT, gsb0 ;  /* 0x00e00000041879f0 */ /* 0x000fe2000c0018ff */
[----:B------:R-:W-:Y:S02]  /*1af0*/  UIADD3 UR4, UR8, 0x2, URZ ;  /* 0x0000000208047890 */ /* 0x000fe4000fffe03f */
[----:B------:R-:W-:Y:S01]  /*1b00*/  UIADD3 UR6, UR9, 0x2, URZ ;  /* 0x0000000209067890 */ /* 0x000fe2000fffe03f */
[----:B------:R-:W-:Y:S01]  /*1b10*/  UMOV UR5, 0x40000040 ;  /* 0x4000004000057882 */ /* 0x000fe20000000000 */
[----:B------:R-:W-:Y:S01]  /*1b20*/  UMOV UR7, 0x40000040 ;  /* 0x4000004000077882 */ /* 0x000fe20000000000 */
[----:B------:R-:W-:-:S02]  /*1b30*/  WARPGROUP.DEPBAR.LE gsb0, 0x0 ;  /* 0x00008000000079c5 */ /* 0x000fc40000010000 */
[----:B------:R-:W-:-:S06]  /*1b40*/  WARPGROUP.ARRIVE ;  /* 0x00000000000079c5 */ /* 0x000fcc0000000000 */
[----:B------:R-:W-:Y:S01]  /*1b50*/  HGMMA.64x64x16.F32.BF16 R24, gdesc[UR4], R24, gsb0 ;  /* 0x00e00000041879f0 */ /* 0x000fe20008001818 */
[----:B------:R-:W-:Y:S02]  /*1b60*/  UIADD3 UR4, UR8, 0x4, URZ ;  /* 0x0000000408047890 */ /* 0x000fe4000fffe03f */
[----:B------:R-:W-:Y:S01]  /*1b70*/  UIADD3 UR6, UR9, 0x4, URZ ;  /* 0x0000000409067890 */ /* 0x000fe2000fffe03f */
[----:B------:R-:W-:Y:S01]  /*1b80*/  UMOV UR5, 0x40000040 ;  /* 0x4000004000057882 */ /* 0x000fe20000000000 */
[----:B------:R-:W-:Y:S01]  /*1b90*/  UMOV UR7, 0x40000040 ;  /* 0x4000004000077882 */ /* 0x000fe20000000000 */
[----:B------:R-:W-:Y:S02]  /*1ba0*/  WARPGROUP.DEPBAR.LE gsb0, 0x0 ;  /* 0x00008000000079c5 */ /* 0x000fe40000010000 */
        /* <DEDUP_REMOVED lines=36> */
[----:B------:R-:W-:Y:S03]  /*1df0*/  HGMMA.64x64x16.F32.BF16 R24, gdesc[UR4], R24, gsb0 ;  /* 0x00e00000041879f0 */ /* 0x000fe60008001818 */
[----:B------:R-:W-:Y:S02]  /*1e00*/  WARPGROUP.DEPBAR.LE gsb0, 0x0 ;  /* 0x00008000000079c5 */ /* 0x000fe40000010000 */
[----:B------:R-:W-:Y:S05]  /*1e10*/  @!P1 BRA `(.L_x_25) ;  /* 0x0000000400849947 */ /* 0x000fea0003800000 */
[----:B------:R-:W-:Y:S01]  /*1e20*/  UIADD3 UR8, UR38, 0x1, URZ ;  /* 0x0000000126087890 */ /* 0x000fe2000fffe03f */
[----:B------:R-:W-:Y:S02]  /*1e30*/  IMAD.U32 R0, RZ, RZ, UR42 ;  /* 0x0000002aff007e24 */ /* 0x000fe4000f8e00ff */
[----:B------:R-:W-:Y:S01]  /*1e40*/  IMAD.U32 R3, RZ, RZ, UR38 ;  /* 0x00000026ff037e24 */ /* 0x000fe2000f8e00ff */
[----:B------:R-:W-:-:S04]  /*1e50*/  UISETP.NE.AND UP0, UPT, UR8, 0x7, UPT ;  /* 0x000000070800788c */ /* 0x000fc8000bf05270 */
[----:B------:R-:W-:Y:S02]  /*1e60*/  USEL UR4, URZ, 0x1, UP0 ;  /* 0x000000013f047887 */ /* 0x000fe40008000000 */
[----:B------:R-:W-:Y:S02]  /*1e70*/  USEL UR8, UR8, URZ, UP0 ;  /* 0x0000003f08087287 */ /* 0x000fe40008000000 */
[----:B------:R-:W-:-:S06]  /*1e80*/  ULOP3.LUT UR4, UR39, UR4, URZ, 0x3c, !UPT ;  /* 0x0000000427047292 */ /* 0x000fcc000f8e3c3f */
[----:B------:R-:W-:-:S07]  /*1e90*/  IMAD.U32 R6, RZ, RZ, UR4 ;  /* 0x00000004ff067e24 */ /* 0x000fce000f8e00ff */
.L_x_32:
[----:B------:R-:W-:Y:S05]  /*1ea0*/  @!P0 BRA `(.L_x_26) ;  /* 0x0000000000048947 */ /* 0x000fea0003800000 */
[----:B------:R-:W-:Y:S01]  /*1eb0*/  BPT.TRAP 0x1 ;  /* 0x000000040000795c */ /* 0x000fe20000300000 */
.L_x_26:
[----:B------:R-:W-:Y:S01]  /*1ec0*/  ULEA UR4, UR8, UR41, 0x3 ;  /* 0x0000002908047291 */ /* 0x000fe2000f8e183f */
[----:B------:R-:W-:-:S08]  /*1ed0*/  SHF.L.U32 R4, R6, 0x1f, RZ ;  /* 0x0000001f06047819 */ /* 0x000fd000000006ff */
[----:B------:R0:W1:Y:S01]  /*1ee0*/  SYNCS.PHASECHK.TRANS64.TRYWAIT P1, [UR4], R4 ;  /* 0x00000004ff0075a7 */ /* 0x0000620008020144 */
[----:B------:R-:W-:Y:S05]  /*1ef0*/  @!P0 BRA `(.L_x_27) ;  /* 0x0000000000048947 */ /* 0x000fea0003800000 */
[----:B------:R-:W-:Y:S01]  /*1f00*/  BPT.TRAP 0x1 ;  /* 0x000000040000795c */ /* 0x000fe20000300000 */
.L_x_27:
[----:B-1----:R-:W-:Y:S05]  /*1f10*/  @P1 BRA `(.L_x_28) ;  /* 0x0000000000081947 */ /* 0x002fea0003800000 */
[----:B------:R-:W1:Y:S02]  /*1f20*/  SYNCS.PHASECHK.TRANS64.TRYWAIT P1, [UR4], R4 ;  /* 0x00000004ff0075a7 */ /* 0x000e640008020144 */
[----:B-1----:R-:W-:Y:S05]  /*1f30*/  @!P1 BRA `(.L_x_29) ;  /* 0x0000004000f49947 */ /* 0x002fea0003800000 */
.L_x_28:
[----:B------:R-:W-:Y:S01]  /*1f40*/  ULEA UR9, UR8, UR45, 0xa ;  /* 0x0000002d08097291 */ /* 0x000fe2000f8e503f */
[----:B------:R-:W-:Y:S01]  /*1f50*/  WARPGROUP.ARRIVE ;  /* 0x00000000000079c5 */ /* 0x000fe20000000000 */
[----:B------:R-:W-:Y:S01]  /*1f60*/  ULEA UR10, UR8, UR46, 0xa ;  /* 0x0000002e080a7291 */ /* 0x000fe2000f8e503f */
[----:B------:R-:W-:Y:S01]  /*1f70*/  UMOV UR5, 0x40000040 ;  /* 0x4000004000057882 */ /* 0x000fe20000000000 */
[----:B------:R-:W-:-:S03]  /*1f80*/  UMOV UR7, 0x40000040 ;  /* 0x4000004000077882 */ /* 0x000fc60000000000 */
[----:B------:R-:W-:Y:S02]  /*1f90*/  UMOV UR4, UR9 ;  /* 0x0000000900047c82 */ /* 0x000fe40008000000 */
[----:B------:R-:W-:Y:S02]  /*1fa0*/  UMOV UR6, UR10 ;  /* 0x0000000a00067c82 */ /* 0x000fe40008000000 */
[----:B------:R-:W-:Y:S01]  /*1fb0*/  HGMMA.64x64x16.F32.BF16 R24, gdesc[UR4], R24, gsb0 ;  /* 0x00e00000041879f0 */ /* 0x000fe20008001818 */
        /* <DEDUP_REMOVED lines=51> */
[----:B------:R-:W-:Y:S01]  /*22f0*/  BPT.TRAP 0x1 ;  /* 0x000000040000795c */ /* 0x000fe20000300000 */
.L_x_30:
[----:B------:R-:W-:-:S13]  /*2300*/  ISETP.NE.AND P1, PT, R71, RZ, PT ;  /* 0x000000ff4700720c */ /* 0x000fda0003f25270 */
[----:B01----:R-:W-:-:S05]  /*2310*/  @P1 LEA R4, R3, UR41, 0x3 ;  /* 0x0000002903041c11 */ /* 0x003fca000f8e18ff */
[----:B------:R-:W-:-:S05]  /*2320*/  @P1 VIADD R5, R4, 0x38 ;  /* 0x0000003804051836 */ /* 0x000fca0000000000 */
[----:B------:R-:W-:-:S04]  /*2330*/  @P1 PRMT R5, R56, 0x654, R5 ;  /* 0x0000065438051816 */ /* 0x000fc80000000005 */
[----:B------:R0:W-:Y:S01]  /*2340*/  @P1 SYNCS.ARRIVE.TRANS64.RED.A1T0 RZ, [R5+URZ], RZ ;  /* 0x000000ff05ff19a7 */ /* 0x0001e2000810043f */
[----:B------:R-:W-:-:S13]  /*2350*/  ISETP.GT.U32.AND P1, PT, R23, 0x1, PT ;  /* 0x000000011700780c */ /* 0x000fda0003f24070 */
[----:B0-----:R-:W-:Y:S05]  /*2360*/  @P1 BRA `(.L_x_31) ;  /* 0x0000000000041947 */ /* 0x001fea0003800000 */
[----:B------:R-:W-:Y:S01]  /*2370*/  BPT.TRAP 0x1 ;  /* 0x000000040000795c */ /* 0x000fe20000300000 */
.L_x_31:
[----:B------:R-:W-:Y:S01]  /*2380*/  UIADD3 UR8, UR8, 0x1, URZ ;  /* 0x0000000108087890 */ /* 0x000fe2000fffe03f */
[C---:B------:R-:W-:Y:S01]  /*2390*/  ISETP.GT.AND P2, PT, R0.reuse, 0x1, PT ;  /* 0x000000010000780c */ /* 0x040fe20003f44270 */
[----:B------:R-:W-:Y:S02]  /*23a0*/  VIADD R3, R3, 0x1 ;  /* 0x0000000103037836 */ /* 0x000fe40000000000 */
[----:B------:R-:W-:Y:S01]  /*23b0*/  UISETP.NE.AND UP0, UPT, UR8, 0x7, UPT ;  /* 0x000000070800788c */ /* 0x000fe2000bf05270 */
[----:B------:R-:W-:Y:S02]  /*23c0*/  VIADD R0, R0, 0xffffffff ;  /* 0xffffffff00007836 */ /* 0x000fe40000000000 */
[C---:B------:R-:W-:Y:S01]  /*23d0*/  ISETP.NE.AND P1, PT, R3.reuse, 0x7, PT ;  /* 0x000000070300780c */ /* 0x040fe20003f25270 */
[----:B------:R-:W-:Y:S02]  /*23e0*/  USEL UR4, URZ, 0x1, UP0 ;  /* 0x000000013f047887 */ /* 0x000fe40008000000 */
[----:B------:R-:W-:Y:S01]  /*23f0*/  USEL UR8, UR8, URZ, UP0 ;  /* 0x0000003f08087287 */ /* 0x000fe20008000000 */
[----:B------:R-:W-:-:S03]  /*2400*/  SEL R3, R3, RZ, P1 ;  /* 0x000000ff03037207 */ /* 0x000fc60000800000 */
[----:B------:R-:W-:Y:S01]  /*2410*/  LOP3.LUT R6, R6, UR4, RZ, 0x3c, !PT ;  /* 0x0000000406067c12 */ /* 0x000fe2000f8e3cff */
[----:B------:R-:W-:Y:S07]  /*2420*/  @P2 BRA `(.L_x_32) ;  /* 0xfffffff8009c2947 */ /* 0x000fee000383ffff */
.L_x_25:
[----:B------:R-:W0:Y:S01]  /*2430*/  LDC R0, c[0x0][0x28c] ;  /* 0x0000a300ff007b82 */ /* 0x000e220000000800 */
[----:B------:R-:W-:-:S04]  /*2440*/  IMAD.U32 R3, RZ, RZ, UR49 ;  /* 0x00000031ff037e24 */ /* 0x000fc8000f8e00ff */
[----:B------:R1:W-:Y:S01]  /*2450*/  SYNCS.ARRIVE.TRANS64.A1T0 RZ, [R3+UR48], RZ ;  /* 0x000000ff03ff79a7 */ /* 0x0003e20008100030 */
[----:B0-----:R-:W-:-:S13]  /*2460*/  ISETP.GE.AND P1, PT, R0, 0x1, PT ;  /* 0x000000010000780c */ /* 0x001fda0003f26270 */
[----:B-1----:R-:W-:Y:S05]  /*2470*/  @!P1 BRA `(.L_x_33) ;  /* 0x0000000000509947 */ /* 0x002fea0003800000 */
[----:B------:R-:W-:Y:S05]  /*2480*/  @!P0 BRA `(.L_x_34) ;  /* 0x0000000000048947 */ /* 0x000fea0003800000 */
[----:B------:R-:W-:Y:S01]  /*2490*/  BPT.TRAP 0x1 ;  /* 0x000000040000795c */ /* 0x000fe20000300000 */
.L_x_34:
[----:B------:R-:W-:Y:S01]  /*24a0*/  ISETP.NE.AND P1, PT, R71, RZ, PT ;  /* 0x000000ff4700720c */ /* 0x000fe20003f25270 */
[----:B------:R-:W-:Y:S01]  /*24b0*/  BSSY B0, `(.L_x_35) ;  /* 0x000000e000007945 */ /* 0x000fe20003800000 */
[----:B------:R-:W-:-:S11]  /*24c0*/  ISETP.GT.U32.AND P0, PT, R23, 0x1, PT ;  /* 0x000000011700780c */ /* 0x000fd60003f04070 */
[----:B------:R-:W-:Y:S05]  /*24d0*/  @!P1 BRA `(.L_x_36) ;  /* 0x00000000002c9947 */ /* 0x000fea0003800000 */
[----:B------:R-:W-:-:S04]  /*24e0*/  UIADD3 UR6, UR38, UR42, URZ ;  /* 0x0000002a26067290 */ /* 0x000fc8000fffe03f */
[----:B------:R-:W-:-:S04]  /*24f0*/  UIMAD.WIDE.U32 UR4, UR6, 0x24924925, URZ ;  /* 0x24924925060478a5 */ /* 0x000fc8000f8e003f */
[----:B------:R-:W-:-:S04]  /*2500*/  UIADD3 UR4, UR6, -UR5, URZ ;  /* 0x8000000506047290 */ /* 0x000fc8000fffe03f */
[----:B------:R-:W-:-:S04]  /*2510*/  ULEA.HI UR4, UR4, UR5, URZ, 0x1f ;  /* 0x0000000504047291 */ /* 0x000fc8000f8ff83f */
[----:B------:R-:W-:-:S04]  /*2520*/  USHF.R.U32.HI UR4, URZ, 0x2, UR4 ;  /* 0x000000023f047899 */ /* 0x000fc80008011604 */
[----:B------:R-:W-:-:S04]  /*2530*/  UIMAD UR4, UR4, -0x7, UR6 ;  /* 0xfffffff9040478a4 */ /* 0x000fc8000f8e0206 */
[----:B------:R-:W-:-:S04]  /*2540*/  ULEA UR4, UR4, UR41, 0x3 ;  /* 0x0000002904047291 */ /* 0x000fc8000f8e183f */
[----:B------:R-:W-:-:S06]  /*2550*/  UIADD3 UR4, UR4, 0x38, URZ ;  /* 0x0000003804047890 */ /* 0x000fcc000fffe03f */
[----:B------:R-:W-:-:S05]  /*2560*/  IMAD.U32 R3, RZ, RZ, UR4 ;  /* 0x00000004ff037e24 */ /* 0x000fca000f8e00ff */
[----:B------:R-:W-:-:S04]  /*2570*/  PRMT R0, R56, 0x654, R3 ;  /* 0x0000065438007816 */ /* 0x000fc80000000003 */
[----:B------:R0:W-:Y:S03]  /*2580*/  SYNCS.ARRIVE.TRANS64.RED.A1T0 RZ, [R0+URZ], RZ ;  /* 0x000000ff00ff79a7 */ /* 0x0001e6000810043f */
.L_x_36:
[----:B------:R-:W-:Y:S05]  /*2590*/  BSYNC B0 ;  /* 0x0000000000007941 */ /* 0x000fea0003800000 */
.L_x_35:
[----:B------:R-:W-:Y:S05]  /*25a0*/  @P0 BRA `(.L_x_33) ;  /* 0x0000000000040947 */ /* 0x000fea0003800000 */
[----:B------:R-:W-:Y:S01]  /*25b0*/  BPT.TRAP 0x1 ;  /* 0x000000040000795c */ /* 0x000fe20000300000 */
.L_x_33:
[----:B0-----:R-:W-:Y:S01]  /*25c0*/  SHF.L.U32 R0, R75, 0x1f, RZ ;  /* 0x0000001f4b007819 */ /* 0x001fe200000006ff */
[----:B------:R-:W-:Y:S01]  /*25d0*/  UISETP.GE.U32.AND UP1, UPT, UR47, 0x7, UPT ;  /* 0x000000072f00788c */ /* 0x000fe2000bf26070 */
[----:B------:R-:W-:Y:S01]  /*25e0*/  SHF.R.S32.HI R11, RZ, 0x1f, R19 ;  /* 0x0000001fff0b7819 */ /* 0x000fe20000011413 */
[----:B------:R-:W-:Y:S01]  /*25f0*/  UIADD3 UR38, UR38, UR47, URZ ;  /* 0x0000002f26267290 */ /* 0x000fe2000fffe03f */
[----:B------:R-:W0:Y:S03]  /*2600*/  SYNCS.PHASECHK.TRANS64.TRYWAIT P0, [UR43+0x8], R0 ;  /* 0x00000800ff0075a7 */ /* 0x000e26000800016b */
[----:B------:R-:W-:-:S04]  /*2610*/  UISETP.GT.U32.AND UP0, UPT, UR38, 0x6, UPT ;  /* 0x000000062600788c */ /* 0x000fc8000bf04070 */
[----:B------:R-:W-:Y:S02]  /*2620*/  UISETP.LT.U32.AND UP0, UPT, UR47, 0x7, UP0 ;  /* 0x000000072f00788c */ /* 0x000fe40008701070 */
[----:B------:R-:W-:Y:S02]  /*2630*/  @UP1 UIMAD.WIDE.U32 UR4, UR38, 0x24924925, URZ ;  /* 0x24924925260418a5 */ /* 0x000fe4000f8e003f */
[----:B------:R-:W-:Y:S02]  /*2640*/  USEL UR6, URZ, 0x1, !UP0 ;  /* 0x000000013f067887 */ /* 0x000fe4000c000000 */
[----:B------:R-:W-:Y:S02]  /*2650*/  @UP1 UIADD3 UR4, UR38, -UR5, URZ ;  /* 0x8000000526041290 */ /* 0x000fe4000fffe03f */
[----:B------:R-:W-:Y:S02]  /*2660*/  ULOP3.LUT UR39, UR39, UR6, URZ, 0x3c, !UPT ;  /* 0x0000000627277292 */ /* 0x000fe4000f8e3c3f */
[----:B------:R-:W-:-:S04]  /*2670*/  @UP1 ULEA.HI UR4, UR4, UR5, URZ, 0x1f ;  /* 0x0000000504041291 */ /* 0x000fc8000f8ff83f */
[----:B------:R-:W-:-:S04]  /*2680*/  @UP1 USHF.R.U32.HI UR4, URZ, 0x2, UR4 ;  /* 0x000000023f041899 */ /* 0x000fc80008011604 */
[----:B------:R-:W-:Y:S01]  /*2690*/  @UP1 ULOP3.LUT UR39, UR39, 0x1, UR4, 0x78, !UPT ;  /* 0x0000000127271892 */ /* 0x000fe2000f8e7804 */
[----:B0-----:R-:W-:Y:S11]  /*26a0*/  @!P0 BRA `(.L_x_37) ;  /* 0x0000003c00308947 */ /* 0x001ff60003800000 */
.L_x_130:
[----:B0-----:R-:W-:Y:S01]  /*26b0*/  IMAD.SHL.U32 R3, R22, 0x40, RZ ;  /* 0x0000004016037824 */ /* 0x001fe200078e00ff */
[----:B------:R-:W-:Y:S01]  /*26c0*/  ULDC UR6, c[0x0][0x284] ;  /* 0x0000a10000067ab9 */ /* 0x000fe20000000800 */
[----:B------:R-:W-:Y:S01]  /*26d0*/  IMAD.SHL.U32 R12, R18, 0x40, RZ ;  /* 0x00000040120c7824 */ /* 0x000fe200078e00ff */
[----:B------:R-:W-:Y:S01]  /*26e0*/  ULDC.64 UR4, c[0x0][0x5d0] ;  /* 0x0001740000047ab9 */ /* 0x000fe20000000a00 */
[----:B------:R-:W-:Y:S01]  /*26f0*/  IMAD.WIDE R20, R22, 0x40, R60 ;  /* 0x0000004016147825 */ /* 0x000fe200078e023c */
[----:B------:R-:W-:Y:S01]  /*2700*/  ISETP.GE.AND P0, PT, R3, UR6, PT ;  /* 0x0000000603007c0c */ /* 0x000fe2000bf06270 */
[----:B------:R-:W-:Y:S01]  /*2710*/  ULDC UR6, c[0x0][0x288] ;  /* 0x0000a20000067ab9 */ /* 0x000fe20000000800 */
[----:B------:R-:W-:Y:S01]  /*2720*/  SHF.R.S32.HI R13, RZ, 0x1f, R12 ;  /* 0x0000001fff0d7819 */ /* 0x000fe2000001140c */
[----:B------:R-:W-:Y:S01]  /*2730*/  IMAD R0, R11, UR4, RZ ;  /* 0x000000040b007c24 */ /* 0x000fe2000f8e02ff */
[----:B------:R-:W-:Y:S01]  /*2740*/  ISETP.GE.OR P0, PT, R12, UR6, P0 ;  /* 0x000000060c007c0c */ /* 0x000fe20008706670 */
[----:B------:R-:W-:-:S04]  /*2750*/  IMAD.WIDE.U32 R4, R19, UR4, R62 ;  /* 0x0000000413047c25 */ /* 0x000fc8000f8e003e */
[----:B------:R-:W-:Y:S01]  /*2760*/  IMAD R7, R19, UR5, R0 ;  /* 0x0000000513077c24 */ /* 0x000fe2000f8e0200 */
[----:B------:R-:W-:Y:S01]  /*2770*/  IADD3 R4, P1, R12, R4, RZ ;  /* 0x000000040c047210 */ /* 0x000fe20007f3e0ff */
[----:B------:R-:W-:Y:S02]  /*2780*/  ULDC.64 UR4, c[0x0][0x5c8] ;  /* 0x0001720000047ab9 */ /* 0x000fe40000000a00 */
[----:B------:R-:W-:Y:S01]  /*2790*/  IMAD R9, R21, UR4, RZ ;  /* 0x0000000415097c24 */ /* 0x000fe2000f8e02ff */
[----:B------:R-:W-:-:S03]  /*27a0*/  IADD3.X R5, R13, R5, R7, P1, !PT ;  /* 0x000000050d057210 */ /* 0x000fc60000ffe407 */
[C---:B------:R-:W-:Y:S02]  /*27b0*/  IMAD R9, R20.reuse, UR5, R9 ;  /* 0x0000000514097c24 */ /* 0x040fe4000f8e0209 */
[----:B------:R-:W-:Y:S01]  /*27c0*/  IMAD.WIDE.U32 R72, R20, UR4, R4 ;  /* 0x0000000414487c25 */ /* 0x000fe2000f8e0004 */
[----:B------:R-:W-:Y:S06]  /*27d0*/  @P0 BRA `(.L_x_38) ;  /* 0x0000002000540947 */ /* 0x000fec0003800000 */
[----:B-----5:R-:W-:Y:S01]  /*27e0*/  FSETP.NEU.AND P1, PT, R58, RZ, PT ;  /* 0x000000ff3a00720b */ /* 0x020fe20003f2d000 */
[----:B------:R-:W-:Y:S01]  /*27f0*/  IMAD.IADD R18, R67, 0x1, -R12 ;  /* 0x0000000143127824 */ /* 0x000fe200078e0a0c */
[----:B------:R-:W-:Y:S01]  /*2800*/  BSSY B0, `(.L_x_38) ;  /* 0x0000212000007945 */ /* 0x000fe20003800000 */
[----:B------:R-:W-:Y:S02]  /*2810*/  IMAD.IADD R0, R70, 0x1, -R3 ;  /* 0x0000000146007824 */ /* 0x000fe400078e0a03 */
[----:B------:R-:W-:Y:S01]  /*2820*/  IMAD.IADD R83, R73, 0x1, R9 ;  /* 0x0000000149537824 */ /* 0x000fe200078e0209 */
[----:B------:R-:W-:-:S04]  /*2830*/  ISETP.GT.AND P0, PT, R18, RZ, PT ;  /* 0x000000ff1200720c */ /* 0x000fc80003f04270 */
[----:B------:R-:W-:-:S03]  /*2840*/  ISETP.GT.AND P3, PT, R0, RZ, P0 ;  /* 0x000000ff0000720c */ /* 0x000fc60000764270 */
[----:B------:R-:W-:Y:S10]  /*2850*/  @!P1 BRA `(.L_x_39) ;  /* 0x0000001400d89947 */ /* 0x000ff40003800000 */
[----:B------:R-:W0:Y:S01]  /*2860*/  LDC.64 R76, c[0x0][0x5b8] ;  /* 0x00016e00ff4c7b82 */ /* 0x000e220000000a00 */
[----:B------:R-:W-:-:S07]  /*2870*/  ULDC.64 UR4, c[0x0][0x5c0] ;  /* 0x0001700000047ab9 */ /* 0x000fce0000000a00 */
[----:B------:R-:W1:Y:S08]  /*2880*/  LDC.64 R78, c[0x0][0x5b0] ;  /* 0x00016c00ff4e7b82 */ /* 0x000e700000000a00 */
[----:B------:R-:W2:Y:S01]  /*2890*/  LDC.64 R80, c[0x0][0x5a8] ;  /* 0x00016a00ff507b82 */ /* 0x000ea20000000a00 */
[-C--:B0-----:R-:W-:Y:S02]  /*28a0*/  IMAD R6, R11, R76.reuse, RZ ;  /* 0x0000004c0b067224 */ /* 0x081fe400078e02ff */
[----:B------:R-:W-:-:S04]  /*28b0*/  IMAD.WIDE.U32 R4, R19, R76, R62 ;  /* 0x0000004c13047225 */ /* 0x000fc800078e003e */
[----:B------:R-:W-:Y:S01]  /*28c0*/  IMAD R73, R19, R77, R6 ;  /* 0x0000004d13497224 */ /* 0x000fe200078e0206 */
[----:B------:R-:W-:Y:S01]  /*28d0*/  IADD3 R8, P1, R12, R4, RZ ;  /* 0x000000040c087210 */ /* 0x000fe20007f3e0ff */
[----:B-1----:R-:W-:-:S03]  /*28e0*/  IMAD R3, R21, R78, RZ ;  /* 0x0000004e15037224 */ /* 0x002fc600078e02ff */
[----:B------:R-:W-:Y:S01]  /*28f0*/  IADD3.X R9, R13, R5, R73, P1, !PT ;  /* 0x000000050d097210 */ /* 0x000fe20000ffe449 */
[C---:B------:R-:W-:Y:S02]  /*2900*/  IMAD R77, R20.reuse, R79, R3 ;  /* 0x0000004f144d7224 */ /* 0x040fe400078e0203 */
[----:B------:R-:W-:-:S04]  /*2910*/  IMAD.WIDE.U32 R4, R20, R78, R8 ;  /* 0x0000004e14047225 */ /* 0x000fc800078e0008 */
[----:B------:R-:W-:Y:S01]  /*2920*/  IMAD.IADD R3, R5, 0x1, R77 ;  /* 0x0000000105037824 */ /* 0x000fe200078e024d */
[----:B--2---:R-:W-:-:S04]  /*2930*/  LEA R10, P1, R4, R80, 0x1 ;  /* 0x00000050040a7211 */ /* 0x004fc800078208ff */
[----:B------:R-:W-:-:S05]  /*2940*/  LEA.HI.X R11, R4, R81, R3, 0x1, P1 ;  /* 0x00000051040b7211 */ /* 0x000fca00008f0c03 */
[----:B------:R0:W2:Y:S01]  /*2950*/  @P3 LDG.E.LTC128B.U16 R3, desc[UR36][R10.64] ;  /* 0x000000240a033981 */ /* 0x0000a2000c1e1520 */
[----:B------:R-:W-:Y:S01]  /*2960*/  IMAD.WIDE.U32 R4, R20, R78, R12 ;  /* 0x0000004e14047225 */ /* 0x000fe200078e000c */
[----:B------:R-:W-:Y:S02]  /*2970*/  BSSY B1, `(.L_x_40) ;  /* 0x0000014000017945 */ /* 0x000fe40003800000 */
[----:B------:R-:W-:-:S04]  /*2980*/  IADD3 R14, P1, R62, R4, RZ ;  /* 0x000000043e0e7210 */ /* 0x000fc80007f3e0ff */
[----:B------:R-:W-:Y:S01]  /*2990*/  IADD3.X R15, R63, R77, R5, P1, !PT ;  /* 0x0000004d3f0f7210 */ /* 0x000fe20000ffe405 */
[----:B0-----:R-:W-:Y:S01]  /*29a0*/  IMAD.SHL.U32 R10, R78, 0x8, RZ ;  /* 0x000000084e0a7824 */ /* 0x001fe200078e00ff */
[----:B------:R-:W-:Y:S02]  /*29b0*/  LEA R6, P1, R72, UR4, 0x1 ;  /* 0x0000000448067c11 */ /* 0x000fe4000f8208ff */
[----:B------:R-:W-:Y:S01]  /*29c0*/  SHF.L.U64.HI R11, R78, 0x3, R79 ;  /* 0x000000034e0b7819 */ /* 0x000fe2000001024f */
[----:B------:R-:W-:-:S04]  /*29d0*/  IMAD.WIDE.U32 R14, R19, R76, R14 ;  /* 0x0000004c130e7225 */ /* 0x000fc800078e000e */
[----:B------:R-:W-:Y:S01]  /*29e0*/  IMAD.IADD R5, R73, 0x1, R15 ;  /* 0x0000000149057824 */ /* 0x000fe200078e020f */
[----:B------:R-:W-:-:S04]  /*29f0*/  LEA R4, P4, R14, R80, 0x1 ;  /* 0x000000500e047211 */ /* 0x000fc800078808ff */
[----:B------:R-:W-:Y:S01]  /*2a00*/  LEA.HI.X R5, R14, R81, R5, 0x1, P4 ;  /* 0x000000510e057211 */ /* 0x000fe200020f0c05 */
[----:B--2---:R-:W-:-:S04]  /*2a10*/  IMAD.U32 R7, R3, 0x10000, RZ ;  /* 0x0001000003077824 */ /* 0x004fc800078e00ff */
[----:B------:R-:W-:-:S04]  /*2a20*/  FMUL R7, R7, R58 ;  /* 0x0000003a07077220 */ /* 0x000fc80000400000 */
[----:B------:R-:W-:Y:S01]  /*2a30*/  FFMA R24, R24, R57, R7 ;  /* 0x0000003918187223 */ /* 0x000fe20000000007 */
[----:B------:R-:W-:Y:S02]  /*2a40*/  LEA.HI.X R7, R72, UR5, R83, 0x1, P1 ;  /* 0x0000000548077c11 */ /* 0x000fe400088f0c53 */
[----:B------:R-:W-:Y:S02]  /*2a50*/  ISETP.GT.AND P1, PT, R18, 0x1, PT ;  /* 0x000000011200780c */ /* 0x000fe40003f24270 */
[----:B------:R-:W-:Y:S02]  /*2a60*/  F2FP.BF16.F32.PACK_AB R24, RZ, R24 ;  /* 0x00000018ff18723e */ /* 0x000fe400000010ff */
[----:B------:R-:W-:-:S03]  /*2a70*/  ISETP.GT.AND P2, PT, R0, RZ, P1 ;  /* 0x000000ff0000720c */ /* 0x000fc60000f44270 */
[----:B------:R0:W-:Y:S10]  /*2a80*/  @P3 STG.E.U16 desc[UR36][R6.64], R24 ;  /* 0x0000001806003986 */ /* 0x0001f4000c101524 */
[----:B------:R-:W-:Y:S05]  /*2a90*/  @!P2 BRA `(.L_x_41) ;  /* 0x000000000004a947 */ /* 0x000fea0003800000 */
[----:B------:R1:W5:Y:S02]  /*2aa0*/  LDG.E.LTC128B.U16 R3, desc[UR36][R4.64+0x2] ;  /* 0x0000022404037981 */ /* 0x000364000c1e1520 */
.L_x_41:
[----:B------:R-:W-:Y:S05]  /*2ab0*/  BSYNC B1 ;  /* 0x0000000000017941 */ /* 0x000fea0003800000 */
.L_x_40:
[----:B------:R-:W-:Y:S01]  /*2ac0*/  IMAD.WIDE.U32 R10, R20, R78, R10 ;  /* 0x0000004e140a7225 */ /* 0x000fe200078e000a */
[----:B------:R-:W-:Y:S02]  /*2ad0*/  ISETP.GT.AND P0, PT, R0, 0x8, P0 ;  /* 0x000000080000780c */ /* 0x000fe40000704270 */
[C---:B-----5:R-:W-:Y:S01]  /*2ae0*/  PRMT R20, R3.reuse, 0x7610, R20 ;  /* 0x0000761003147816 */ /* 0x060fe20000000014 */
[----:B------:R-:W-:Y:S01]  /*2af0*/  IMAD.U32 R15, R3, 0x10000, RZ ;  /* 0x00010000030f7824 */ /* 0x000fe200078e00ff */
[----:B------:R-:W-:Y:S01]  /*2b00*/  IADD3 R8, P3, R8, R10, RZ ;  /* 0x0000000a08087210 */ /* 0x000fe20007f7e0ff */
[----:B------:R-:W-:Y:S02]  /*2b10*/  IMAD.IADD R77, R77, 0x1, R11 ;  /* 0x000000014d4d7824 */ /* 0x000fe400078e020b */
[----:B------:R-:W-:Y:S02]  /*2b20*/  FMUL R14, R15, R58 ;  /* 0x0000003a0f0e7220 */ /* 0x000fe40000400000 */
[----:B------:R-:W-:-:S02]  /*2b30*/  IMAD.X R9, R77, 0x1, R9, P3 ;  /* 0x000000014d097824 */ /* 0x000fc400018e0609 */
[----:B------:R-:W-:Y:S01]  /*2b40*/  FFMA R25, R25, R57, R14 ;  /* 0x0000003919197223 */ /* 0x000fe2000000000e */
[----:B------:R-:W-:-:S04]  /*2b50*/  LEA R14, P3, R8, R80, 0x1 ;  /* 0x00000050080e7211 */ /* 0x000fc800078608ff */
[----:B------:R-:W-:Y:S02]  /*2b60*/  F2FP.BF16.F32.PACK_AB R25, RZ, R25 ;  /* 0x00000019ff19723e */ /* 0x000fe400000010ff */
[----:B------:R-:W-:-:S03]  /*2b70*/  LEA.HI.X R15, R8, R81, R9, 0x1, P3 ;  /* 0x00000051080f7211 */ /* 0x000fc600018f0c09 */
[----:B------:R2:W-:Y:S04]  /*2b80*/  @P2 STG.E.U16 desc[UR36][R6.64+0x2], R25 ;  /* 0x0000021906002986 */ /* 0x0005e8000c101524 */
[----:B------:R-:W3:Y:S01]  /*2b90*/  @P0 LDG.E.LTC128B.U16 R20, desc[UR36][R14.64] ;  /* 0x000000240e140981 */ /* 0x000ee2000c1e1520 */
[----:B------:R-:W-:Y:S01]  /*2ba0*/  IADD3 R12, P2, P3, R62, R10, R12 ;  /* 0x0000000a3e0c7210 */ /* 0x000fe20007b5e00c */
[----:B------:R-:W-:Y:S01]  /*2bb0*/  BSSY B1, `(.L_x_42) ;  /* 0x0000011000017945 */ /* 0x000fe20003800000 */
[----:B------:R-:W-:Y:S02]  /*2bc0*/  SHF.L.U64.HI R11, R59, 0x1, R64 ;  /* 0x000000013b0b7819 */ /* 0x000fe40000010240 */
[----:B------:R-:W-:Y:S02]  /*2bd0*/  IADD3.X R13, R63, R77, R13, P2, P3 ;  /* 0x0000004d3f0d7210 */ /* 0x000fe400017e640d */
[----:B------:R-:W-:-:S02]  /*2be0*/  LEA R10, P2, R59, R6, 0x1 ;  /* 0x000000063b0a7211 */ /* 0x000fc400078408ff */
[----:B------:R-:W-:Y:S01]  /*2bf0*/  ISETP.GT.AND P1, PT, R0, 0x8, P1 ;  /* 0x000000080000780c */ /* 0x000fe20000f24270 */
[----:B------:R-:W-:-:S04]  /*2c00*/  IMAD.WIDE.U32 R12, R19, R76, R12 ;  /* 0x0000004c130c7225 */ /* 0x000fc800078e000c */
[----:B------:R-:W-:Y:S01]  /*2c10*/  IMAD.X R11, R11, 0x1, R7, P2 ;  /* 0x000000010b0b7824 */ /* 0x000fe200010e0607 */
[----:B------:R-:W-:Y:S01]  /*2c20*/  LEA R8, P3, R12, R80, 0x1 ;  /* 0x000000500c087211 */ /* 0x000fe200078608ff */
[----:B------:R-:W-:-:S05]  /*2c30*/  IMAD.IADD R9, R73, 0x1, R13 ;  /* 0x0000000149097824 */ /* 0x000fca00078e020d */
[----:B------:R-:W-:Y:S01]  /*2c40*/  LEA.HI.X R9, R12, R81, R9, 0x1, P3 ;  /* 0x000000510c097211 */ /* 0x000fe200018f0c09 */
[----:B---3--:R-:W-:-:S04]  /*2c50*/  IMAD.U32 R3, R20, 0x10000, RZ ;  /* 0x0001000014037824 */ /* 0x008fc800078e00ff */
[----:B------:R-:W-:-:S04]  /*2c60*/  FMUL R3, R3, R58 ;  /* 0x0000003a03037220 */ /* 0x000fc80000400000 */
[----:B------:R-:W-:-:S05]  /*2c70*/  FFMA R3, R26, R57, R3 ;  /* 0x000000391a037223 */ /* 0x000fca0000000003 */
[----:B------:R-:W-:-:S05]  /*2c80*/  F2FP.BF16.F32.PACK_AB R3, RZ, R3 ;  /* 0x00000003ff03723e */ /* 0x000fca00000010ff */
[----:B------:R2:W-:Y:S01]  /*2c90*/  @P0 STG.E.U16 desc[UR36][R10.64], R3 ;  /* 0x000000030a000986 */ /* 0x0005e2000c101524 */
[----:B------:R-:W-:Y:S05]  /*2ca0*/  @!P1 BRA `(.L_x_43) ;  /* 0x0000000000049947 */ /* 0x000fea0003800000 */
[----:B------:R3:W5:Y:S02]  /*2cb0*/  LDG.E.LTC128B.U16 R20, desc[UR36][R8.64+0x2] ;  /* 0x0000022408147981 */ /* 0x000764000c1e1520 */
.L_x_43:
[----:B------:R-:W-:Y:S05]  /*2cc0*/  BSYNC B1 ;  /* 0x0000000000017941 */ /* 0x000fea0003800000 */
.L_x_42:
[----:B--2--5:R-:W-:Y:S01]  /*2cd0*/  IMAD.U32 R3, R20, 0x10000, RZ ;  /* 0x0001000014037824 */ /* 0x024fe200078e00ff */
[----:B------:R-:W-:Y:S01]  /*2ce0*/  ISETP.GT.AND P0, PT, R18, 0x8, PT ;  /* 0x000000081200780c */ /* 0x000fe20003f04270 */
[----:B------:R-:W-:Y:S02]  /*2cf0*/  BSSY B1, `(.L_x_44) ;  /* 0x0000008000017945 */ /* 0x000fe40003800000 */
[----:B------:R-:W-:Y:S01]  /*2d00*/  FMUL R12, R3, R58 ;  /* 0x0000003a030c7220 */ /* 0x000fe20000400000 */
[----:B------:R-:W-:-:S03]  /*2d10*/  ISETP.GT.AND P2, PT, R0, RZ, P0 ;  /* 0x000000ff0000720c */ /* 0x000fc60000744270 */
[----:B------:R-:W-:-:S05]  /*2d20*/  FFMA R12, R27, R57, R12 ;  /* 0x000000391b0c7223 */ /* 0x000fca000000000c */
[----:B------:R-:W-:-:S05]  /*2d30*/  F2FP.BF16.F32.PACK_AB R12, RZ, R12 ;  /* 0x0000000cff0c723e */ /* 0x000fca00000010ff */
[----:B------:R2:W-:Y:S01]  /*2d40*/  @P1 STG.E.U16 desc[UR36][R10.64+0x2], R12 ;  /* 0x0000020c0a001986 */ /* 0x0005e2000c101524 */
[----:B------:R-:W-:Y:S05]  /*2d50*/  @!P2 BRA `(.L_x_45) ;  /* 0x000000000004a947 */ /* 0x000fea0003800000 */
[----:B------:R4:W5:Y:S02]  /*2d60*/  LDG.E.LTC128B.U16 R20, desc[UR36][R4.64+0x10] ;  /* 0x0000102404147981 */ /* 0x000964000c1e1520 */
.L_x_45:
[----:B------:R-:W-:Y:S05]  /*2d70*/  BSYNC B1 ;  /* 0x0000000000017941 */ /* 0x000fea0003800000 */
.L_x_44:
[----:B-----5:R-:W-:Y:S01]  /*2d80*/  IMAD.U32 R3, R20, 0x10000, RZ ;  /* 0x0001000014037824 */ /* 0x020fe200078e00ff */
        /* <DEDUP_REMOVED lines=9> */
.L_x_47:
[----:B------:R-:W-:Y:S05]  /*2e20*/  BSYNC B1 ;  /* 0x0000000000017941 */ /* 0x000fea0003800000 */
.L_x_46:
[----:B0----5:R-:W-:Y:S01]  /*2e30*/  IMAD.U32 R3, R20, 0x10000, RZ ;  /* 0x0001000014037824 */ /* 0x021fe200078e00ff */
[----:B------:R-:W-:Y:S01]  /*2e40*/  ISETP.GT.AND P0, PT, R0, 0x8, P0 ;  /* 0x000000080000780c */ /* 0x000fe20000704270 */
[----:B------:R-:W-:Y:S02]  /*2e50*/  BSSY B1, `(.L_x_48) ;  /* 0x0000007000017945 */ /* 0x000fe40003800000 */
[----:B--2---:R-:W-:-:S04]  /*2e60*/  FMUL R12, R3, R58 ;  /* 0x0000003a030c7220 */ /* 0x004fc80000400000 */
[----:B------:R-:W-:-:S05]  /*2e70*/  FFMA R12, R29, R57, R12 ;  /* 0x000000391d0c7223 */ /* 0x000fca000000000c */
[----:B------:R-:W-:-:S05]  /*2e80*/  F2FP.BF16.F32.PACK_AB R12, RZ, R12 ;  /* 0x0000000cff0c723e */ /* 0x000fca00000010ff */
[----:B------:R0:W-:Y:S01]  /*2e90*/  @P3 STG.E.U16 desc[UR36][R6.64+0x12], R12 ;  /* 0x0000120c06003986 */ /* 0x0001e2000c101524 */
[----:B------:R-:W-:Y:S05]  /*2ea0*/  @!P0 BRA `(.L_x_49) ;  /* 0x0000000000048947 */ /* 0x000fea0003800000 */
[----:B------:R2:W5:Y:S02]  /*2eb0*/  LDG.E.LTC128B.U16 R20, desc[UR36][R8.64+0x10] ;  /* 0x0000102408147981 */ /* 0x000564000c1e1520 */
.L_x_49:
[----:B------:R-:W-:Y:S05]  /*2ec0*/  BSYNC B1 ;  /* 0x0000000000017941 */ /* 0x000fea0003800000 */
.L_x_48:
[----:B-----5:R-:W-:Y:S01]  /*2ed0*/  IMAD.U32 R3, R20, 0x10000, RZ ;  /* 0x0001000014037824 */ /* 0x020fe200078e00ff */
[----:B------:R-:W-:Y:S01]  /*2ee0*/  ISETP.GT.AND P1, PT, R0, 0x8, P1 ;  /* 0x000000080000780c */ /* 0x000fe20000f24270 */
[----:B------:R-:W-:Y:S02]  /*2ef0*/  BSSY B1, `(.L_x_50) ;  /* 0x0000007000017945 */ /* 0x000fe40003800000 */
[----:B------:R-:W-:-:S04]  /*2f00*/  FMUL R3, R3, R58 ;  /* 0x0000003a03037220 */ /* 0x000fc80000400000 */
[----:B------:R-:W-:-:S05]  /*2f10*/  FFMA R3, R30, R57, R3 ;  /* 0x000000391e037223 */ /* 0x000fca0000000003 */
[----:B------:R-:W-:-:S05]  /*2f20*/  F2FP.BF16.F32.PACK_AB R3, RZ, R3 ;  /* 0x00000003ff03723e */ /* 0x000fca00000010ff */
[----:B------:R0:W-:Y:S01]  /*2f30*/  @P0 STG.E.U16 desc[UR36][R10.64+0x10], R3 ;  /* 0x000010030a000986 */ /* 0x0001e2000c101524 */
[----:B------:R-:W-:Y:S05]  /*2f40*/  @!P1 BRA `(.L_x_51) ;  /* 0x0000000000049947 */ /* 0x000fea0003800000 */
[----:B------:R0:W5:Y:S02]  /*2f50*/  LDG.E.LTC128B.U16 R20, desc[UR36][R8.64+0x12] ;  /* 0x0000122408147981 */ /* 0x000164000c1e1520 */
.L_x_51:
[----:B------:R-:W-:Y:S05]  /*2f60*/  BSYNC B1 ;  /* 0x0000000000017941 */ /* 0x000fea0003800000 */
.L_x_50:
[----:B0----5:R-:W-:Y:S01]  /*2f70*/  IMAD.U32 R3, R20, 0x10000, RZ ;  /* 0x0001000014037824 */ /* 0x021fe200078e00ff */
        /* <DEDUP_REMOVED lines=9> */
.L_x_53:
[----:B------:R-:W-:Y:S05]  /*3010*/  BSYNC B1 ;  /* 0x0000000000017941 */ /* 0x000fea0003800000 */
.L_x_52:
        /* <DEDUP_REMOVED lines=10> */
.L_x_55:
[----:B------:R-:W-:Y:S05]  /*30c0*/  BSYNC B1 ;  /* 0x0000000000017941 */ /* 0x000fea0003800000 */
.L_x_54:
[----:B0----5:R-:W-:Y:S01]  /*30d0*/  IMAD.U32 R3, R20, 0x10000, RZ ;  /* 0x0001000014037824 */ /* 0x021fe200078e00ff */
        /* <DEDUP_REMOVED lines=8> */
.L_x_57:
[----:B------:R-:W-:Y:S05]  /*3160*/  BSYNC B1 ;  /* 0x0000000000017941 */ /* 0x000fea0003800000 */
.L_x_56:
        /* <DEDUP_REMOVED lines=9> */
.L_x_59:
[----:B------:R-:W-:Y:S05]  /*3200*/  BSYNC B1 ;  /* 0x0000000000017941 */ /* 0x000fea0003800000 */
.L_x_58:
        /* <DEDUP_REMOVED lines=10> */
.L_x_61:
[----:B------:R-:W-:Y:S05]  /*32b0*/  BSYNC B1 ;  /* 0x0000000000017941 */ /* 0x000fea0003800000 */
.L_x_60:
        /* <DEDUP_REMOVED lines=10> */
.L_x_63:
[----:B------:R-:W-:Y:S05]  /*3360*/  BSYNC B1 ;  /* 0x0000000000017941 */ /* 0x000fea0003800000 */
.L_x_62:
        /* <DEDUP_REMOVED lines=9> */
.L_x_65:
[----:B------:R-:W-:Y:S05]  /*3400*/  BSYNC B1 ;  /* 0x0000000000017941 */ /* 0x000fea0003800000 */
.L_x_64:
        /* <DEDUP_REMOVED lines=9> */
.L_x_67:
[----:B------:R-:W-:Y:S05]  /*34a0*/  BSYNC B1 ;  /* 0x0000000000017941 */ /* 0x000fea0003800000 */
.L_x_66:
        /* <DEDUP_REMOVED lines=10> */
.L_x_69:
[----:B------:R-:W-:Y:S05]  /*3550*/  BSYNC B1 ;  /* 0x0000000000017941 */ /* 0x000fea0003800000 */
.L_x_68:
        /* <DEDUP_REMOVED lines=10> */
.L_x_71:
[----:B------:R-:W-:Y:S05]  /*3600*/  BSYNC B1 ;  /* 0x0000000000017941 */ /* 0x000fea0003800000 */
.L_x_70:
        /* <DEDUP_REMOVED lines=9> */
.L_x_73:
[----:B------:R-:W-:Y:S05]  /*36a0*/  BSYNC B1 ;  /* 0x0000000000017941 */ /* 0x000fea0003800000 */
.L_x_72:
        /* <DEDUP_REMOVED lines=9> */
.L_x_75:
[----:B------:R-:W-:Y:S05]  /*3740*/  BSYNC B1 ;  /* 0x0000000000017941 */ /* 0x000fea0003800000 */
.L_x_74:
        /* <DEDUP_REMOVED lines=10> */
.L_x_77:
[----:B------:R-:W-:Y:S05]  /*37f0*/  BSYNC B1 ;  /* 0x0000000000017941 */ /* 0x000fea0003800000 */
.L_x_76:
        /* <DEDUP_REMOVED lines=10> */
.L_x_79:
[----:B------:R-:W-:Y:S05]  /*38a0*/  BSYNC B1 ;  /* 0x0000000000017941 */ /* 0x000fea0003800000 */
.L_x_78:
        /* <DEDUP_REMOVED lines=9> */
.L_x_81:
[----:B------:R-:W-:Y:S05]  /*3940*/  BSYNC B1 ;  /* 0x0000000000017941 */ /* 0x000fea0003800000 */
.L_x_80:
        /* <DEDUP_REMOVED lines=9> */
.L_x_83:
[----:B------:R-:W-:Y:S05]  /*39e0*/  BSYNC B1 ;  /* 0x0000000000017941 */ /* 0x000fea0003800000 */
.L_x_82:
        /* <DEDUP_REMOVED lines=10> */
.L_x_85:
[----:B------:R-:W-:Y:S05]  /*3a90*/  BSYNC B1 ;  /* 0x0000000000017941 */ /* 0x000fea0003800000 */
.L_x_84:
        /* <DEDUP_REMOVED lines=10> */
.L_x_87:
[----:B------:R-:W-:Y:S05]  /*3b40*/  BSYNC B1 ;  /* 0x0000000000017941 */ /* 0x000fea0003800000 */
.L_x_86:
        /* <DEDUP_REMOVED lines=9> */
.L_x_89:
[----:B------:R-:W-:Y:S05]  /*3be0*/  BSYNC B1 ;  /* 0x0000000000017941 */ /* 0x000fea0003800000 */
.L_x_88:
        /* <DEDUP_REMOVED lines=9> */
.L_x_91:
[----:B------:R-:W-:Y:S05]  /*3c80*/  BSYNC B1 ;  /* 0x0000000000017941 */ /* 0x000fea0003800000 */
.L_x_90:
        /* <DEDUP_REMOVED lines=10> */
.L_x_93:
[----:B------:R-:W-:Y:S05]  /*3d30*/  BSYNC B1 ;  /* 0x0000000000017941 */ /* 0x000fea0003800000 */
.L_x_92:
        /* <DEDUP_REMOVED lines=10> */
.L_x_95:
[----:B------:R-:W-:Y:S05]  /*3de0*/  BSYNC B1 ;  /* 0x0000000000017941 */ /* 0x000fea0003800000 */
.L_x_94:
[----:B0----5:R-:W-:Y:S01]  /*3df0*/  IMAD.U32 R3, R20, 0x10000, RZ ;  /* 0x0001000014037824 */ /* 0x021fe200078e00ff */
[----:B------:R-:W-:Y:S01]  /*3e00*/  ISETP.GT.AND P0, PT, R0, 0x8, P0 ;  /* 0x000000080000780c */ /* 0x000fe20000704270 */
[----:B------:R-:W-:Y:S02]  /*3e10*/  BSSY B1, `(.L_x_96) ;  /* 0x0000007000017945 */ /* 0x000fe40003800000 */
[----:B-1--4-:R-:W-:-:S04]  /*3e20*/  FMUL R4, R3, R58 ;  /* 0x0000003a03047220 */ /* 0x012fc80000400000 */
[----:B------:R-:W-:-:S05]  /*3e30*/  FFMA R4, R53, R57, R4 ;  /* 0x0000003935047223 */ /* 0x000fca0000000004 */
[----:B------:R-:W-:-:S05]  /*3e40*/  F2FP.BF16.F32.PACK_AB R4, RZ, R4 ;  /* 0x00000004ff04723e */ /* 0x000fca00000010ff */
[----:B------:R0:W-:Y:S01]  /*3e50*/  @P3 STG.E.U16 desc[UR36][R6.64+0x72], R4 ;  /* 0x0000720406003986 */ /* 0x0001e2000c101524 */
[----:B------:R-:W-:Y:S05]  /*3e60*/  @!P0 BRA `(.L_x_97) ;  /* 0x0000000000048947 */ /* 0x000fea0003800000 */
[----:B------:R1:W5:Y:S02]  /*3e70*/  LDG.E.LTC128B.U16 R20, desc[UR36][R8.64+0x70] ;  /* 0x0000702408147981 */ /* 0x000364000c1e1520 */
.L_x_97:
[----:B------:R-:W-:Y:S05]  /*3e80*/  BSYNC B1 ;  /* 0x0000000000017941 */ /* 0x000fea0003800000 */
.L_x_96:
[----:B-----5:R-:W-:Y:S01]  /*3e90*/  IMAD.U32 R3, R20, 0x10000, RZ ;  /* 0x0001000014037824 */ /* 0x020fe200078e00ff */
[----:B------:R-:W-:Y:S01]  /*3ea0*/  ISETP.GT.AND P1, PT, R0, 0x8, P1 ;  /* 0x000000080000780c */ /* 0x000fe20000f24270 */
[----:B0-----:R-:W-:Y:S01]  /*3eb0*/  @P0 IMAD.MOV.U32 R4, RZ, RZ, R10 ;  /* 0x000000ffff040224 */ /* 0x001fe200078e000a */
[----:B------:R-:W-:Y:S01]  /*3ec0*/  BSSY B1, `(.L_x_98) ;  /* 0x0000008000017945 */ /* 0x000fe20003800000 */
[----:B------:R-:W-:Y:S01]  /*3ed0*/  FMUL R3, R3, R58 ;  /* 0x0000003a03037220 */ /* 0x000fe20000400000 */
[----:B------:R-:W-:-:S03]  /*3ee0*/  @P0 IMAD.MOV.U32 R5, RZ, RZ, R11 ;  /* 0x000000ffff050224 */ /* 0x000fc600078e000b */
[----:B------:R-:W-:-:S05]  /*3ef0*/  FFMA R3, R54, R57, R3 ;  /* 0x0000003936037223 */ /* 0x000fca0000000003 */
[----:B------:R-:W-:-:S05]  /*3f00*/  F2FP.BF16.F32.PACK_AB R3, RZ, R3 ;  /* 0x00000003ff03723e */ /* 0x000fca00000010ff */
[----:B------:R0:W-:Y:S01]  /*3f10*/  @P0 STG.E.U16 desc[UR36][R4.64+0x70], R3 ;  /* 0x0000700304000986 */ /* 0x0001e2000c101524 */
[----:B------:R-:W-:Y:S05]  /*3f20*/  @!P1 BRA `(.L_x_99) ;  /* 0x0000000000049947 */ /* 0x000fea0003800000 */
[----:B------:R4:W5:Y:S02]  /*3f30*/  LDG.E.LTC128B.U16 R20, desc[UR36][R8.64+0x72] ;  /* 0x0000722408147981 */ /* 0x000964000c1e1520 */
.L_x_99:
[----:B------:R-:W-:Y:S05]  /*3f40*/  BSYNC B1 ;  /* 0x0000000000017941 */ /* 0x000fea0003800000 */
.L_x_98:
[----:B------:R-:W-:Y:S05]  /*3f50*/  @!P1 BRA `(.L_x_100) ;  /* 0x0000000800709947 */ /* 0x000fea0003800000 */
[----:B0----5:R-:W-:-:S04]  /*3f60*/  IMAD.U32 R3, R20, 0x10000, RZ ;  /* 0x0001000014037824 */ /* 0x021fc800078e00ff */
[----:B------:R-:W-:-:S04]  /*3f70*/  FMUL R0, R3, R58 ;  /* 0x0000003a03007220 */ /* 0x000fc80000400000 */
[----:B------:R-:W-:-:S05]  /*3f80*/  FFMA R0, R55, R57, R0 ;  /* 0x0000003937007223 */ /* 0x000fca0000000000 */
[----:B------:R-:W-:-:S05]  /*3f90*/  F2FP.BF16.F32.PACK_AB R0, RZ, R0 ;  /* 0x00000000ff00723e */ /* 0x000fca00000010ff */
[----:B------:R0:W-:Y:S01]  /*3fa0*/  STG.E.U16 desc[UR36][R10.64+0x72], R0 ;  /* 0x000072000a007986 */ /* 0x0001e2000c101524 */
[----:B------:R-:W-:Y:S05]  /*3fb0*/  BRA `(.L_x_100) ;  /* 0x0000000800587947 */ /* 0x000fea0003800000 */
.L_x_39:
[----:B------:R-:W-:Y:S01]  /*3fc0*/  ISETP.GT.AND P2, PT, R18, 0x1, PT ;  /* 0x000000011200780c */ /* 0x000fe20003f44270 */
[----:B------:R-:W-:Y:S01]  /*3fd0*/  ULDC.64 UR4, c[0x0][0x5c0] ;  /* 0x0001700000047ab9 */ /* 0x000fe20000000a00 */
[-C--:B------:R-:W-:Y:S01]  /*3fe0*/  FMUL R24, R24, R57.reuse ;  /* 0x0000003918187220 */ /* 0x080fe20000400000 */
[-C--:B------:R-:W-:Y:S01]  /*3ff0*/  FMUL R25, R25, R57.reuse ;  /* 0x0000003919197220 */ /* 0x080fe20000400000 */
[----:B------:R-:W-:Y:S01]  /*4000*/  ISETP.GT.AND P1, PT, R0, RZ, P2 ;  /* 0x000000ff0000720c */ /* 0x000fe20001724270 */
[-C--:B------:R-:W-:Y:S01]  /*4010*/  FMUL R26, R26, R57.reuse ;  /* 0x000000391a1a7220 */ /* 0x080fe20000400000 */
[----:B------:R-:W-:Y:S01]  /*4020*/  LEA R4, P4, R72, UR4, 0x1 ;  /* 0x0000000448047c11 */ /* 0x000fe2000f8808ff */
[-C--:B------:R-:W-:Y:S01]  /*4030*/  FMUL R27, R27, R57.reuse ;  /* 0x000000391b1b7220 */ /* 0x080fe20000400000 */
[----:B------:R-:W-:Y:S01]  /*4040*/  F2FP.BF16.F32.PACK_AB R24, RZ, R24 ;  /* 0x00000018ff18723e */ /* 0x000fe200000010ff */
[-C--:B------:R-:W-:Y:S01]  /*4050*/  FMUL R28, R28, R57.reuse ;  /* 0x000000391c1c7220 */ /* 0x080fe20000400000 */
[----:B------:R-:W-:Y:S01]  /*4060*/  LEA.HI.X R5, R72, UR5, R83, 0x1, P4 ;  /* 0x0000000548057c11 */ /* 0x000fe2000a0f0c53 */
[----:B------:R-:W-:Y:S01]  /*4070*/  FMUL R29, R29, R57 ;  /* 0x000000391d1d7220 */ /* 0x000fe20000400000 */
[----:B------:R-:W-:Y:S01]  /*4080*/  F2FP.BF16.F32.PACK_AB R25, RZ, R25 ;  /* 0x00000019ff19723e */ /* 0x000fe200000010ff */
[-C--:B------:R-:W-:Y:S01]  /*4090*/  FMUL R30, R30, R57.reuse ;  /* 0x000000391e1e7220 */ /* 0x080fe20000400000 */
[C---:B------:R-:W-:Y:S01]  /*40a0*/  ISETP.GT.AND P2, PT, R0.reuse, 0x8, P2 ;  /* 0x000000080000780c */ /* 0x040fe20001744270 */
[----:B------:R-:W-:Y:S01]  /*40b0*/  @P3 STG.E.U16 desc[UR36][R4.64], R24 ;  /* 0x0000001804003986 */ /* 0x000fe2000c101524 */
[----:B------:R-:W-:Y:S01]  /*40c0*/  SHF.L.U64.HI R3, R59, 0x1, R64 ;  /* 0x000000013b037819 */ /* 0x000fe20000010240 */
[-C--:B------:R-:W-:Y:S01]  /*40d0*/  FMUL R31, R31, R57.reuse ;  /* 0x000000391f1f7220 */ /* 0x080fe20000400000 */
[----:B------:R-:W-:Y:S01]  /*40e0*/  LEA R6, P3, R59, R4, 0x1 ;  /* 0x000000043b067211 */ /* 0x000fe200078608ff */
[----:B------:R-:W-:Y:S01]  /*40f0*/  @P1 STG.E.U16 desc[UR36][R4.64+0x2], R25 ;  /* 0x0000021904001986 */ /* 0x000fe2000c101524 */
[----:B------:R-:W-:Y:S01]  /*4100*/  ISETP.GT.AND P1, PT, R0, 0x8, P0 ;  /* 0x000000080000780c */ /* 0x000fe20000724270 */
[----:B------:R-:W-:Y:S01]  /*4110*/  FMUL R32, R32, R57 ;  /* 0x0000003920207220 */ /* 0x000fe20000400000 */
[----:B------:R-:W-:Y:S01]  /*4120*/  F2FP.BF16.F32.PACK_AB R26, RZ, R26 ;  /* 0x0000001aff1a723e */ /* 0x000fe200000010ff */
[----:B------:R-:W-:Y:S01]  /*4130*/  IMAD.X R7, R3, 0x1, R5, P3 ;  /* 0x0000000103077824 */ /* 0x000fe200018e0605 */
[----:B------:R-:W-:Y:S01]  /*4140*/  F2FP.BF16.F32.PACK_AB R27, RZ, R27 ;  /* 0x0000001bff1b723e */ /* 0x000fe200000010ff */
[-C--:B------:R-:W-:Y:S01]  /*4150*/  FMUL R33, R33, R57.reuse ;  /* 0x0000003921217220 */ /* 0x080fe20000400000 */
[----:B------:R-:W-:Y:S01]  /*4160*/  ISETP.GT.AND P0, PT, R18, 0x8, PT ;  /* 0x000000081200780c */ /* 0x000fe20003f04270 */
[-C--:B------:R-:W-:Y:S01]  /*4170*/  FMUL R34, R34, R57.reuse ;  /* 0x0000003922227220 */ /* 0x080fe20000400000 */
[----:B------:R-:W-:Y:S01]  /*4180*/  F2FP.BF16.F32.PACK_AB R28, RZ, R28 ;  /* 0x0000001cff1c723e */ /* 0x000fe200000010ff */
[-C--:B------:R-:W-:Y:S01]  /*4190*/  FMUL R35, R35, R57.reuse ;  /* 0x0000003923237220 */ /* 0x080fe20000400000 */
[----:B------:R-:W-:Y:S01]  /*41a0*/  ISETP.GT.AND P4, PT, R0, RZ, P0 ;  /* 0x000000ff0000720c */ /* 0x000fe20000784270 */
[----:B------:R-:W-:Y:S01]  /*41b0*/  FMUL R36, R36, R57 ;  /* 0x0000003924247220 */ /* 0x000fe20000400000 */
[----:B------:R-:W-:Y:S01]  /*41c0*/  F2FP.BF16.F32.PACK_AB R29, RZ, R29 ;  /* 0x0000001dff1d723e */ /* 0x000fe200000010ff */
[----:B------:R-:W-:Y:S01]  /*41d0*/  @P1 STG.E.U16 desc[UR36][R6.64], R26 ;  /* 0x0000001a06001986 */ /* 0x000fe2000c101524 */
[----:B------:R-:W-:Y:S01]  /*41e0*/  ISETP.GT.AND P1, PT, R0, 0x8, P0 ;  /* 0x000000080000780c */ /* 0x000fe20000724270 */
[-C--:B------:R-:W-:Y:S01]  /*41f0*/  FMUL R37, R37, R57.reuse ;  /* 0x0000003925257220 */ /* 0x080fe20000400000 */
[C---:B------:R-:W-:Y:S01]  /*4200*/  ISETP.GT.AND P0, PT, R18.reuse, 0x10, PT ;  /* 0x000000101200780c */ /* 0x040fe20003f04270 */
[----:B------:R-:W-:Y:S01]  /*4210*/  @P2 STG.E.U16 desc[UR36][R6.64+0x2], R27 ;  /* 0x0000021b06002986 */ /* 0x000fe2000c101524 */
[----:B------:R-:W-:Y:S01]  /*4220*/  ISETP.GT.AND P2, PT, R18, 0x9, PT ;  /* 0x000000091200780c */ /* 0x000fe20003f44270 */
[-C--:B------:R-:W-:Y:S01]  /*4230*/  FMUL R38, R38, R57.reuse ;  /* 0x0000003926267220 */ /* 0x080fe20000400000 */
[----:B------:R-:W-:Y:S01]  /*4240*/  F2FP.BF16.F32.PACK_AB R30, RZ, R30 ;  /* 0x0000001eff1e723e */ /* 0x000fe200000010ff */
[-C--:B------:R-:W-:Y:S01]  /*4250*/  FMUL R39, R39, R57.reuse ;  /* 0x0000003927277220 */ /* 0x080fe20000400000 */
[C---:B------:R-:W-:Y:S01]  /*4260*/  ISETP.GT.AND P3, PT, R0.reuse, RZ, P2 ;  /* 0x000000ff0000720c */ /* 0x040fe20001764270 */
[----:B------:R-:W-:Y:S01]  /*4270*/  @P4 STG.E.U16 desc[UR36][R4.64+0x10], R28 ;  /* 0x0000101c04004986 */ /* 0x000fe2000c101524 */
[----:B------:R-:W-:Y:S01]  /*4280*/  ISETP.GT.AND P2, PT, R0, 0x8, P2 ;  /* 0x000000080000780c */ /* 0x000fe20001744270 */
[----:B------:R-:W-:Y:S01]  /*4290*/  FMUL R40, R40, R57 ;  /* 0x0000003928287220 */ /* 0x000fe20000400000 */
[----:B------:R-:W-:Y:S01]  /*42a0*/  F2FP.BF16.F32.PACK_AB R31, RZ, R31 ;  /* 0x0000001fff1f723e */ /* 0x000fe200000010ff */
[-C--:B------:R-:W-:Y:S01]  /*42b0*/  FMUL R41, R41, R57.reuse ;  /* 0x0000003929297220 */ /* 0x080fe20000400000 */
[----:B------:R-:W-:Y:S01]  /*42c0*/  ISETP.GT.AND P4, PT, R0, RZ, P0 ;  /* 0x000000ff0000720c */ /* 0x000fe20000784270 */
[-C--:B------:R-:W-:Y:S01]  /*42d0*/  FMUL R42, R42, R57.reuse ;  /* 0x000000392a2a7220 */ /* 0x080fe20000400000 */
[----:B------:R-:W-:Y:S01]  /*42e0*/  F2FP.BF16.F32.PACK_AB R32, RZ, R32 ;  /* 0x00000020ff20723e */ /* 0x000fe200000010ff */
[----:B------:R-:W-:Y:S01]  /*42f0*/  FMUL R43, R43, R57 ;  /* 0x000000392b2b7220 */ /* 0x000fe20000400000 */
[----:B------:R-:W-:Y:S01]  /*4300*/  F2FP.BF16.F32.PACK_AB R33, RZ, R33 ;  /* 0x00000021ff21723e */ /* 0x000fe200000010ff */
[-C--:B------:R-:W-:Y:S01]  /*4310*/  FMUL R44, R44, R57.reuse ;  /* 0x000000392c2c7220 */ /* 0x080fe20000400000 */
[----:B------:R-:W-:Y:S01]  /*4320*/  F2FP.BF16.F32.PACK_AB R34, RZ, R34 ;  /* 0x00000022ff22723e */ /* 0x000fe200000010ff */
[----:B------:R-:W-:Y:S01]  /*4330*/  @P3 STG.E.U16 desc[UR36][R4.64+0x12], R29 ;  /* 0x0000121d04003986 */ /* 0x000fe2000c101524 */
[----:B------:R-:W-:Y:S01]  /*4340*/  ISETP.GT.AND P3, PT, R18, 0x11, PT ;  /* 0x000000111200780c */ /* 0x000fe20003f64270 */
[----:B------:R-:W-:Y:S01]  /*4350*/  FMUL R45, R45, R57 ;  /* 0x000000392d2d7220 */ /* 0x000fe20000400000 */
[----:B------:R-:W-:Y:S01]  /*4360*/  F2FP.BF16.F32.PACK_AB R35, RZ, R35 ;  /* 0x00000023ff23723e */ /* 0x000fe200000010ff */
[----:B------:R-:W-:Y:S01]  /*4370*/  @P1 STG.E.U16 desc[UR36][R6.64+0x10], R30 ;  /* 0x0000101e06001986 */ /* 0x000fe2000c101524 */
[----:B------:R-:W-:Y:S01]  /*4380*/  ISETP.GT.AND P1, PT, R0, 0x8, P0 ;  /* 0x000000080000780c */ /* 0x000fe20000724270 */
[-C--:B------:R-:W-:Y:S01]  /*4390*/  FMUL R46, R46, R57.reuse ;  /* 0x000000392e2e7220 */ /* 0x080fe20000400000 */
[----:B------:R-:W-:Y:S01]  /*43a0*/  ISETP.GT.AND P0, PT, R18, 0x18, PT ;  /* 0x000000181200780c */ /* 0x000fe20003f04270 */
[----:B------:R-:W-:Y:S01]  /*43b0*/  @P2 STG.E.U16 desc[UR36][R6.64+0x12], R31 ;  /* 0x0000121f06002986 */ /* 0x000fe2000c101524 */
[C---:B------:R-:W-:Y:S01]  /*43c0*/  ISETP.GT.AND P2, PT, R0.reuse, RZ, P3 ;  /* 0x000000ff0000720c */ /* 0x040fe20001f44270 */
[-C--:B------:R-:W-:Y:S01]  /*43d0*/  FMUL R47, R47, R57.reuse ;  /* 0x000000392f2f7220 */ /* 0x080fe20000400000 */
[C---:B------:R-:W-:Y:S01]  /*43e0*/  ISETP.GT.AND P3, PT, R0.reuse, 0x8, P3 ;  /* 0x000000080000780c */ /* 0x040fe20001f64270 */
[----:B------:R-:W-:Y:S01]  /*43f0*/  @P4 STG.E.U16 desc[UR36][R4.64+0x20], R32 ;  /* 0x0000202004004986 */ /* 0x000fe2000c101524 */
[----:B------:R-:W-:Y:S01]  /*4400*/  ISETP.GT.AND P4, PT, R0, RZ, P0 ;  /* 0x000000ff0000720c */ /* 0x000fe20000784270 */
[-C--:B------:R-:W-:Y:S01]  /*4410*/  FMUL R48, R48, R57.reuse ;  /* 0x0000003930307220 */ /* 0x080fe20000400000 */
[----:B------:R-:W-:Y:S01]  /*4420*/  F2FP.BF16.F32.PACK_AB R36, RZ, R36 ;  /* 0x00000024ff24723e */ /* 0x000fe200000010ff */
[----:B------:R-:W-:Y:S01]  /*4430*/  FMUL R49, R49, R57 ;  /* 0x0000003931317220 */ /* 0x000fe20000400000 */
[----:B------:R-:W-:Y:S01]  /*4440*/  F2FP.BF16.F32.PACK_AB R37, RZ, R37 ;  /* 0x00000025ff25723e */ /* 0x000fe200000010ff */
[-C--:B------:R-:W-:Y:S01]  /*4450*/  FMUL R50, R50, R57.reuse ;  /* 0x0000003932327220 */ /* 0x080fe20000400000 */
[----:B------:R-:W-:Y:S01]  /*4460*/  F2FP.BF16.F32.PACK_AB R38, RZ, R38 ;  /* 0x00000026ff26723e */ /* 0x000fe200000010ff */
[----:B------:R-:W-:Y:S01]  /*4470*/  FMUL R51, R51, R57 ;  /* 0x0000003933337220 */ /* 0x000fe20000400000 */
[----:B------:R-:W-:Y:S01]  /*4480*/  F2FP.BF16.F32.PACK_AB R39, RZ, R39 ;  /* 0x00000027ff27723e */ /* 0x000fe200000010ff */
[----:B------:R-:W-:Y:S01]  /*4490*/  @P2 STG.E.U16 desc[UR36][R4.64+0x22], R33 ;  /* 0x0000222104002986 */ /* 0x000fe2000c101524 */
[----:B------:R-:W-:Y:S01]  /*44a0*/  F2FP.BF16.F32.PACK_AB R40, RZ, R40 ;  /* 0x00000028ff28723e */ /* 0x000fe200000010ff */
        /* <DEDUP_REMOVED lines=10> */
[----:B------:R-:W-:Y:S01]  /*4550*/  @P4 STG.E.U16 desc[UR36][R4.64+0x30], R36 ;  /* 0x0000302404004986 */ /* 0x000fe2000c101524 */
[C---:B------:R-:W-:Y:S01]  /*4560*/  ISETP.GT.AND P2, PT, R0.reuse, RZ, P3 ;  /* 0x000000ff0000720c */ /* 0x040fe20001f44270 */
[----:B------:R-:W-:Y:S01]  /*4570*/  FMUL R55, R55, R57 ;  /* 0x0000003937377220 */ /* 0x000fe20000400000 */
[----:B------:R-:W-:-:S02]  /*4580*/  ISETP.GT.AND P4, PT, R0, 0x8, P3 ;  /* 0x000000080000780c */ /* 0x000fc40001f84270 */
[C---:B------:R-:W-:Y:S02]  /*4590*/  ISETP.GT.AND P3, PT, R0.reuse, RZ, P0 ;  /* 0x000000ff0000720c */ /* 0x040fe40000764270 */
[----:B------:R-:W-:Y:S02]  /*45a0*/  ISETP.GT.AND P0, PT, R0, 0x8, P0 ;  /* 0x000000080000780c */ /* 0x000fe40000704270 */
[----:B------:R-:W-:Y:S02]  /*45b0*/  F2FP.BF16.F32.PACK_AB R43, RZ, R43 ;  /* 0x0000002bff2b723e */ /* 0x000fe400000010ff */
[----:B------:R-:W-:Y:S02]  /*45c0*/  F2FP.BF16.F32.PACK_AB R44, RZ, R44 ;  /* 0x0000002cff2c723e */ /* 0x000fe400000010ff */
[----:B------:R-:W-:Y:S01]  /*45d0*/  F2FP.BF16.F32.PACK_AB R45, RZ, R45 ;  /* 0x0000002dff2d723e */ /* 0x000fe200000010ff */
[----:B------:R-:W-:Y:S01]  /*45e0*/  @P2 STG.E.U16 desc[UR36][R4.64+0x32], R37 ;  /* 0x0000322504002986 */ /* 0x000fe2000c101524 */
[----:B------:R-:W-:-:S02]  /*45f0*/  F2FP.BF16.F32.PACK_AB R46, RZ, R46 ;  /* 0x0000002eff2e723e */ /* 0x000fc400000010ff */
[----:B------:R-:W-:Y:S01]  /*4600*/  F2FP.BF16.F32.PACK_AB R47, RZ, R47 ;  /* 0x0000002fff2f723e */ /* 0x000fe200000010ff */
[----:B------:R-:W-:Y:S01]  /*4610*/  @P1 STG.E.U16 desc[UR36][R6.64+0x30], R38 ;  /* 0x0000302606001986 */ /* 0x000fe2000c101524 */
[C---:B------:R-:W-:Y:S02]  /*4620*/  ISETP.GT.AND P1, PT, R18.reuse, 0x28, PT ;  /* 0x000000281200780c */ /* 0x040fe40003f24270 */
[----:B------:R-:W-:Y:S01]  /*4630*/  F2FP.BF16.F32.PACK_AB R48, RZ, R48 ;  /* 0x00000030ff30723e */ /* 0x000fe200000010ff */
[----:B------:R-:W-:Y:S01]  /*4640*/  @P4 STG.E.U16 desc[UR36][R6.64+0x32], R39 ;  /* 0x0000322706004986 */ /* 0x000fe2000c101524 */
[----:B------:R-:W-:Y:S02]  /*4650*/  ISETP.GT.AND P4, PT, R18, 0x21, PT ;  /* 0x000000211200780c */ /* 0x000fe40003f84270 */
[----:B------:R-:W-:Y:S01]  /*4660*/  F2FP.BF16.F32.PACK_AB R49, RZ, R49 ;  /* 0x00000031ff31723e */ /* 0x000fe200000010ff */
[----:B------:R-:W-:Y:S01]  /*4670*/  @P3 STG.E.U16 desc[UR36][R4.64+0x40], R40 ;  /* 0x0000402804003986 */ /* 0x000fe2000c101524 */
[----:B------:R-:W-:-:S02]  /*4680*/  ISETP.GT.AND P2, PT, R0, RZ, P4 ;  /* 0x000000ff0000720c */ /* 0x000fc40002744270 */
[C---:B------:R-:W-:Y:S02]  /*4690*/  ISETP.GT.AND P4, PT, R0.reuse, 0x8, P4 ;  /* 0x000000080000780c */ /* 0x040fe40002784270 */
        /* <DEDUP_REMOVED lines=9> */
[----:B------:R-:W-:Y:S02]  /*4730*/  ISETP.GT.AND P0, PT, R18, 0x29, PT ;  /* 0x000000291200780c */ /* 0x000fe40003f04270 */
[----:B------:R-:W-:Y:S01]  /*4740*/  F2FP.BF16.F32.PACK_AB R55, RZ, R55 ;  /* 0x00000037ff37723e */ /* 0x000fe200000010ff */
[----:B------:R-:W-:Y:S01]  /*4750*/  @P4 STG.E.U16 desc[UR36][R6.64+0x42], R43 ;  /* 0x0000422b06004986 */ /* 0x000fe2000c101524 */
[C---:B------:R-:W-:Y:S02]  /*4760*/  ISETP.GT.AND P2, PT, R0.reuse, RZ, P0 ;  /* 0x000000ff0000720c */ /* 0x040fe40000744270 */
[----:B------:R-:W-:Y:S01]  /*4770*/  ISETP.GT.AND P0, PT, R0, 0x8, P0 ;  /* 0x000000080000780c */ /* 0x000fe20000704270 */
[----:B------:R-:W-:Y:S01]  /*4780*/  @P3 STG.E.U16 desc[UR36][R4.64+0x50], R44 ;  /* 0x0000502c04003986 */ /* 0x000fe2000c101524 */
[----:B------:R-:W-:-:S04]  /*4790*/  ISETP.GT.AND P3, PT, R18, 0x30, PT ;  /* 0x000000301200780c */ /* 0x000fc80003f64270 */
[C---:B------:R-:W-:Y:S02]  /*47a0*/  ISETP.GT.AND P4, PT, R0.reuse, RZ, P3 ;  /* 0x000000ff0000720c */ /* 0x040fe40001f84270 */
[----:B------:R-:W-:-:S03]  /*47b0*/  ISETP.GT.AND P3, PT, R0, 0x8, P3 ;  /* 0x000000080000780c */ /* 0x000fc60001f64270 */
[----:B------:R-:W-:Y:S01]  /*47c0*/  @P2 STG.E.U16 desc[UR36][R4.64+0x52], R45 ;  /* 0x0000522d04002986 */ /* 0x000fe2000c101524 */
[----:B------:R-:W-:-:S03]  /*47d0*/  ISETP.GT.AND P2, PT, R18, 0x39, PT ;  /* 0x000000391200780c */ /* 0x000fc60003f44270 */
[----:B------:R-:W-:Y:S01]  /*47e0*/  @P1 STG.E.U16 desc[UR36][R6.64+0x50], R46 ;  /* 0x0000502e06001986 */ /* 0x000fe2000c101524 */
[----:B------:R-:W-:-:S03]  /*47f0*/  ISETP.GT.AND P1, PT, R18, 0x38, PT ;  /* 0x000000381200780c */ /* 0x000fc60003f24270 */
[----:B------:R-:W-:Y:S01]  /*4800*/  @P0 STG.E.U16 desc[UR36][R6.64+0x52], R47 ;  /* 0x0000522f06000986 */ /* 0x000fe2000c101524 */
[----:B------:R-:W-:-:S03]  /*4810*/  ISETP.GT.AND P0, PT, R18, 0x31, PT ;  /* 0x000000311200780c */ /* 0x000fc60003f04270 */
[----:B------:R-:W-:Y:S01]  /*4820*/  @P4 STG.E.U16 desc[UR36][R4.64+0x60], R48 ;  /* 0x0000603004004986 */ /* 0x000fe2000c101524 */
[C---:B------:R-:W-:Y:S02]  /*4830*/  ISETP.GT.AND P4, PT, R0.reuse, RZ, P0 ;  /* 0x000000ff0000720c */ /* 0x040fe40000784270 */
[----:B------:R-:W-:-:S11]  /*4840*/  ISETP.GT.AND P0, PT, R0, 0x8, P0 ;  /* 0x000000080000780c */ /* 0x000fd60000704270 */
[----:B------:R-:W-:Y:S01]  /*4850*/  @P4 STG.E.U16 desc[UR36][R4.64+0x62], R49 ;  /* 0x0000623104004986 */ /* 0x000fe2000c101524 */
[C---:B------:R-:W-:Y:S02]  /*4860*/  ISETP.GT.AND P4, PT, R0.reuse, RZ, P2 ;  /* 0x000000ff0000720c */ /* 0x040fe40001784270 */
[C---:B------:R-:W-:Y:S01]  /*4870*/  ISETP.GT.AND P2, PT, R0.reuse, 0x8, P2 ;  /* 0x000000080000780c */ /* 0x040fe20001744270 */
[----:B------:R-:W-:Y:S01]  /*4880*/  @P3 STG.E.U16 desc[UR36][R6.64+0x60], R50 ;  /* 0x0000603206003986 */ /* 0x000fe2000c101524 */
[C---:B------:R-:W-:Y:S02]  /*4890*/  ISETP.GT.AND P3, PT, R0.reuse, RZ, P1 ;  /* 0x000000ff0000720c */ /* 0x040fe40000f64270 */
[----:B------:R-:W-:Y:S01]  /*48a0*/  ISETP.GT.AND P1, PT, R0, 0x8, P1 ;  /* 0x000000080000780c */ /* 0x000fe20000f24270 */
[----:B------:R-:W-:Y:S10]  /*48b0*/  @P0 STG.E.U16 desc[UR36][R6.64+0x62], R51 ;  /* 0x0000623306000986 */ /* 0x000ff4000c101524 */
[----:B------:R-:W-:Y:S04]  /*48c0*/  @P3 STG.E.U16 desc[UR36][R4.64+0x70], R52 ;  /* 0x0000703404003986 */ /* 0x000fe8000c101524 */
[----:B------:R0:W-:Y:S02]  /*48d0*/  @P4 STG.E.U16 desc[UR36][R4.64+0x72], R53 ;  /* 0x0000723504004986 */ /* 0x0001e4000c101524 */
[----:B0-----:R-:W-:-:S02]  /*48e0*/  @P1 IMAD.MOV.U32 R4, RZ, RZ, R6 ;  /* 0x000000ffff041224 */ /* 0x001fc400078e0006 */
[----:B------:R-:W-:-:S05]  /*48f0*/  @P1 IMAD.MOV.U32 R5, RZ, RZ, R7 ;  /* 0x000000ffff051224 */ /* 0x000fca00078e0007 */
[----:B------:R0:W-:Y:S04]  /*4900*/  @P1 STG.E.U16 desc[UR36][R4.64+0x70], R54 ;  /* 0x0000703604001986 */ /* 0x0001e8000c101524 */
[----:B------:R0:W-:Y:S02]  /*4910*/  @P2 STG.E.U16 desc[UR36][R6.64+0x72], R55 ;  /* 0x0000723706002986 */ /* 0x0001e4000c101524 */
.L_x_100:
[----:B------:R-:W-:Y:S05]  /*4920*/  BSYNC B0 ;  /* 0x0000000000007941 */ /* 0x000fea0003800000 */
.L_x_38:
[----:B0-----:R-:W2:Y:S01]  /*4930*/  LDL.64 R4, [R1] ;  /* 0x0000000001047983 */ /* 0x001ea20000100a00 */
[----:B------:R-:W-:Y:S01]  /*4940*/  ULDC.64 UR4, c[0x0][0x650] ;  /* 0x0001940000047ab9 */ /* 0x000fe20000000a00 */
[----:B------:R-:W-:Y:S02]  /*4950*/  IMAD.U32 R0, RZ, RZ, UR44 ;  /* 0x0000002cff007e24 */ /* 0x000fe4000f8e00ff */
[----:B------:R-:W-:Y:S02]  /*4960*/  IMAD.MOV.U32 R22, RZ, RZ, -0x1 ;  /* 0xffffffffff167424 */ /* 0x000fe400078e00ff */
[----:B------:R0:W-:Y:S01]  /*4970*/  SYNCS.ARRIVE.TRANS64.A1T0 RZ, [R0+UR48], RZ ;  /* 0x000000ff00ff79a7 */ /* 0x0001e20008100030 */
[----:B------:R-:W-:Y:S02]  /*4980*/  IMAD.MOV.U32 R18, RZ, RZ, -0x1 ;  /* 0xffffffffff127424 */ /* 0x000fe400078e00ff */
[----:B------:R-:W-:Y:S01]  /*4990*/  IMAD.MOV.U32 R19, RZ, RZ, -0x1 ;  /* 0xffffffffff137424 */ /* 0x000fe200078e00ff */
[----:B0-----:R-:W-:-:S02]  /*49a0*/  PRMT R0, RZ, 0x7610, R0 ;  /* 0x00007610ff007816 */ /* 0x001fc40000000000 */
[----:B--2---:R-:W-:-:S05]  /*49b0*/  LEA R16, P0, R4, R16, 0x1 ;  /* 0x0000001004107211 */ /* 0x004fca00078008ff */
[----:B------:R-:W-:Y:S01]  /*49c0*/  IMAD.X R17, R66, 0x1, R17, P0 ;  /* 0x0000000142117824 */ /* 0x000fe200000e0611 */
[----:B------:R-:W-:-:S04]  /*49d0*/  ISETP.GE.U32.AND P0, PT, R16, UR4, PT ;  /* 0x0000000410007c0c */ /* 0x000fc8000bf06070 */
[----:B------:R-:W-:-:S13]  /*49e0*/  ISETP.GE.U32.AND.EX P0, PT, R17, UR5, PT, P0 ;  /* 0x0000000511007c0c */ /* 0x000fda000bf06100 */
[----:B------:R-:W-:Y:S05]  /*49f0*/  @P0 BRA `(.L_x_101) ;  /* 0x00000004004c0947 */ /* 0x000fea0003800000 */
[----:B------:R-:W0:Y:S01]  /*4a00*/  LDC.64 R10, c[0x0][0x628] ;  /* 0x00018a00ff0a7b82 */ /* 0x000e220000000a00 */
[----:B------:R-:W2:Y:S01]  /*4a10*/  S2R R12, SR_CTAID.X ;  /* 0x00000000000c7919 */ /* 0x000ea20000002500 */
[----:B-1-34-:R-:W-:Y:S02]  /*4a20*/  IMAD.MOV.U32 R8, RZ, RZ, R16 ;  /* 0x000000ffff087224 */ /* 0x01afe400078e0010 */
[----:B------:R-:W-:Y:S01]  /*4a30*/  IMAD.MOV.U32 R9, RZ, RZ, R17 ;  /* 0x000000ffff097224 */ /* 0x000fe200078e0011 */
[----:B------:R-:W1:Y:S03]  /*4a40*/  S2R R18, SR_CTAID.Y ;  /* 0x0000000000127919 */ /* 0x000e660000002600 */
[----:B------:R-:W3:Y:S08]  /*4a50*/  LDC R0, c[0x0][0x630] ;  /* 0x00018c00ff007b82 */ /* 0x000ef00000000800 */
[----:B------:R-:W4:Y:S01]  /*4a60*/  LDC.64 R14, c[0x0][0x620] ;  /* 0x00018800ff0e7b82 */ /* 0x000f220000000a00 */
[----:B0-----:R-:W-:-:S04]  /*4a70*/  ISETP.NE.U32.AND P0, PT, R10, RZ, PT ;  /* 0x000000ff0a00720c */ /* 0x001fc80003f05070 */
[----:B------:R-:W-:-:S13]  /*4a80*/  ISETP.NE.AND.EX P0, PT, R11, RZ, PT, P0 ;  /* 0x000000ff0b00720c */ /* 0x000fda0003f05300 */
[----:B-1234-:R-:W-:Y:S05]  /*4a90*/  @!P0 BRA `(.L_x_102) ;  /* 0x0000000000288947 */ /* 0x01efea0003800000 */
[----:B------:R-:W0:Y:S02]  /*4aa0*/  LDC R3, c[0x0][0x634] ;  /* 0x00018d00ff037b82 */ /* 0x000e240000000800 */
[----:B0-----:R-:W-:-:S05]  /*4ab0*/  IADD3 R3, P0, R16, R3, RZ ;  /* 0x0000000310037210 */ /* 0x001fca0007f1e0ff */
        /* <DEDUP_REMOVED lines=8> */
.L_x_102:
[-CC-:B------:R-:W-:Y:S01]  /*4b40*/  SHF.R.U64 R19, R8, R0.reuse, R9.reuse ;  /* 0x0000000008137219 */ /* 0x180fe20000001209 */
[----:B------:R-:W0:Y:S01]  /*4b50*/  LDC.64 R26, c[0x0][0x640] ;  /* 0x00019000ff1a7b82 */ /* 0x000e220000000a00 */
[----:B------:R-:W-:Y:S01]  /*4b60*/  SHF.R.U32.HI R0, RZ, R0, R9 ;  /* 0x00000000ff007219 */ /* 0x000fe20000011609 */
[----:B------:R-:W-:Y:S01]  /*4b70*/  ULDC UR4, c[0x0][0x150] ;  /* 0x0000540000047ab9 */ /* 0x000fe20000000800 */
[----:B------:R-:W-:Y:S02]  /*4b80*/  IADD3 R3, P0, RZ, -R19, RZ ;  /* 0x80000013ff037210 */ /* 0x000fe40007f1e0ff */
[----:B------:R-:W-:-:S03]  /*4b90*/  I2FP.F32.U32 R7, R12 ;  /* 0x0000000c00077245 */ /* 0x000fc60000201000 */
[----:B------:R-:W1:Y:S01]  /*4ba0*/  LDC R6, c[0x0][0x618] ;  /* 0x00018600ff067b82 */ /* 0x000e620000000800 */
[----:B------:R-:W-:Y:S02]  /*4bb0*/  IMAD.X R5, RZ, RZ, ~R0, P0 ;  /* 0x000000ffff057224 */ /* 0x000fe400000e0e00 */
[----:B------:R-:W-:Y:S01]  /*4bc0*/  FMUL R7, R7, UR4 ;  /* 0x0000000407077c20 */ /* 0x000fe20008400000 */
[----:B------:R-:W-:Y:S01]  /*4bd0*/  ULDC UR4, c[0x0][0x154] ;  /* 0x0000550000047ab9 */ /* 0x000fe20000000800 */
[-C--:B------:R-:W-:Y:S02]  /*4be0*/  IMAD R0, R5, R14.reuse, RZ ;  /* 0x0000000e05007224 */ /* 0x080fe400078e02ff */
[C---:B------:R-:W-:Y:S01]  /*4bf0*/  IMAD.WIDE.U32 R4, R3.reuse, R14, R16 ;  /* 0x0000000e03047225 */ /* 0x040fe200078e0010 */
[----:B------:R-:W2:Y:S01]  /*4c00*/  LDC R11, c[0x0][0x608] ;  /* 0x00018200ff0b7b82 */ /* 0x000ea20000000800 */
[----:B------:R-:W3:Y:S02]  /*4c10*/  F2I.U32.TRUNC.NTZ R7, R7 ;  /* 0x0000000700077305 */ /* 0x000ee4000020f000 */
[----:B------:R-:W-:-:S04]  /*4c20*/  IMAD R3, R3, R15, R0 ;  /* 0x0000000f03037224 */ /* 0x000fc800078e0200 */
[----:B------:R-:W-:Y:S01]  /*4c30*/  IMAD.IADD R3, R5, 0x1, R3 ;  /* 0x0000000105037824 */ /* 0x000fe200078e0203 */
[----:B------:R-:W4:Y:S01]  /*4c40*/  LDC R8, c[0x0][0x658] ;  /* 0x00019600ff087b82 */ /* 0x000f220000000800 */
[----:B------:R-:W-:Y:S02]  /*4c50*/  I2FP.F32.U32 R5, R18 ;  /* 0x0000001200057245 */ /* 0x000fe40000201000 */
[----:B0-----:R-:W-:-:S04]  /*4c60*/  ISETP.NE.U32.AND P0, PT, R26, RZ, PT ;  /* 0x000000ff1a00720c */ /* 0x001fc80003f05070 */
[----:B------:R-:W-:Y:S01]  /*4c70*/  ISETP.NE.AND.EX P0, PT, R27, RZ, PT, P0 ;  /* 0x000000ff1b00720c */ /* 0x000fe20003f05300 */
[----:B------:R-:W0:Y:S01]  /*4c80*/  LDC R9, c[0x0][0x144] ;  /* 0x00005100ff097b82 */ /* 0x000e220000000800 */
[-C--:B-1----:R-:W-:Y:S01]  /*4c90*/  SHF.R.U32.HI R0, RZ, R6.reuse, R3 ;  /* 0x00000006ff007219 */ /* 0x082fe20000011603 */
[----:B---3--:R-:W-:Y:S01]  /*4ca0*/  IMAD.MOV R7, RZ, RZ, -R7 ;  /* 0x000000ffff077224 */ /* 0x008fe200078e0a07 */
[----:B------:R-:W-:Y:S01]  /*4cb0*/  SHF.R.U64 R13, R4, R6, R3 ;  /* 0x00000006040d7219 */ /* 0x000fe20000001203 */
[----:B------:R-:W-:-:S04]  /*4cc0*/  FMUL R6, R5, UR4 ;  /* 0x0000000405067c20 */ /* 0x000fc80008400000 */
[----:B------:R-:W1:Y:S01]  /*4cd0*/  LDC R21, c[0x0][0x148] ;  /* 0x00005200ff157b82 */ /* 0x000e620000000800 */
[-CC-:B--2---:R-:W-:Y:S02]  /*4ce0*/  SHF.R.U64 R10, R13, R11.reuse, R0.reuse ;  /* 0x0000000b0d0a7219 */ /* 0x184fe40000001200 */
[----:B------:R-:W-:Y:S02]  /*4cf0*/  SHF.R.U32.HI R3, RZ, R11, R0 ;  /* 0x0000000bff037219 */ /* 0x000fe40000011600 */
[----:B------:R2:W3:Y:S03]  /*4d00*/  F2I.U32.TRUNC.NTZ R0, R6 ;  /* 0x0000000600007305 */ /* 0x0004e6000020f000 */
[----:B------:R-:W1:Y:S01]  /*4d10*/  LDC R14, c[0x0][0x648] ;  /* 0x00019200ff0e7b82 */ /* 0x000e620000000800 */
[-CC-:B----4-:R-:W-:Y:S02]  /*4d20*/  SHF.R.U64 R15, R10, R8.reuse, R3.reuse ;  /* 0x000000080a0f7219 */ /* 0x190fe40000001203 */
[----:B------:R-:W-:-:S03]  /*4d30*/  SHF.R.U32.HI R5, RZ, R8, R3 ;  /* 0x00000008ff057219 */ /* 0x000fc60000011603 */
[----:B------:R-:W-:Y:S02]  /*4d40*/  IMAD.MOV.U32 R4, RZ, RZ, R15 ;  /* 0x000000ffff047224 */ /* 0x000fe400078e000f */
[----:B-----5:R-:W4:Y:S01]  /*4d50*/  LDC R20, c[0x0][0x638] ;  /* 0x00018e00ff147b82 */ /* 0x020f220000000800 */
[----:B0-----:R-:W-:-:S07]  /*4d60*/  IMAD R25, R9, R7, R12 ;  /* 0x0000000709197224 */ /* 0x001fce00078e020c */
[----:B------:R-:W0:Y:S08]  /*4d70*/  LDC R24, c[0x0][0x610] ;  /* 0x00018400ff187b82 */ /* 0x000e300000000800 */
[----:B------:R-:W0:Y:S01]  /*4d80*/  LDC R28, c[0x0][0x600] ;  /* 0x00018000ff1c7b82 */ /* 0x000e220000000800 */
[----:B--23--:R-:W-:Y:S05]  /*4d90*/  @!P0 BRA `(.L_x_103) ;  /* 0x0000000000288947 */ /* 0x00cfea0003800000 */
        /* <DEDUP_REMOVED lines=10> */
.L_x_103:
[----:B------:R-:W-:Y:S02]  /*4e40*/  ISETP.NE.AND P0, PT, R2, 0x1, PT ;  /* 0x000000010200780c */ /* 0x000fe40003f05270 */
[----:B-1----:R-:W-:Y:S01]  /*4e50*/  SHF.R.U64 R3, R4, R14, R5 ;  /* 0x0000000e04037219 */ /* 0x002fe20000001205 */
[----:B------:R-:W-:Y:S01]  /*4e60*/  IMAD.MOV R5, RZ, RZ, -R0 ;  /* 0x000000ffff057224 */ /* 0x000fe200078e0a00 */
[----:B------:R-:W-:-:S03]  /*4e70*/  LOP3.LUT R0, R10, R69, RZ, 0xc0, !PT ;  /* 0x000000450a007212 */ /* 0x000fc600078ec0ff */
[----:B------:R-:W-:Y:S02]  /*4e80*/  IMAD.MOV R4, RZ, RZ, -R3 ;  /* 0x000000ffff047224 */ /* 0x000fe400078e0a03 */
[----:B------:R-:W-:Y:S01]  /*4e90*/  IMAD R22, R65, R3, R0 ;  /* 0x0000000341167224 */ /* 0x000fe200078e0200 */
[----:B------:R-:W-:Y:S01]  /*4ea0*/  LOP3.LUT R3, R13, R68, RZ, 0xc0, !PT ;  /* 0x000000440d037212 */ /* 0x000fe200078ec0ff */
[----:B----4-:R-:W-:Y:S02]  /*4eb0*/  IMAD R0, R4, R20, R15 ;  /* 0x0000001404007224 */ /* 0x010fe400078e020f */
[----:B------:R-:W-:Y:S02]  /*4ec0*/  @P0 IMAD R25, R21, R5, R18 ;  /* 0x0000000515190224 */ /* 0x000fe400078e0212 */
[----:B0-----:R-:W-:Y:S02]  /*4ed0*/  IMAD R3, R0, R28, R3 ;  /* 0x0000001c00037224 */ /* 0x001fe400078e0203 */
[----:B------:R-:W-:-:S02]  /*4ee0*/  IMAD R22, R22, R24, R25 ;  /* 0x0000001816167224 */ /* 0x000fc400078e0219 */
[----:B------:R-:W-:-:S03]  /*4ef0*/  IMAD.MOV.U32 R4, RZ, RZ, 0x1 ;  /* 0x00000001ff047424 */ /* 0x000fc600078e00ff */
[----:B------:R-:W-:Y:S02]  /*4f00*/  SEL R18, R3, R22, !P0 ;  /* 0x0000001603127207 */ /* 0x000fe40004000000 */
[----:B------:R-:W-:Y:S02]  /*4f10*/  PRMT R0, R4, 0x7610, R0 ;  /* 0x0000761004007816 */ /* 0x000fe40000000000 */
[----:B------:R-:W-:-:S07]  /*4f20*/  SEL R22, R22, R3, !P0 ;  /* 0x0000000316167207 */ /* 0x000fce0004000000 */
.L_x_101:
[----:B------:R-:W-:Y:S01]  /*4f30*/  UIMAD.WIDE.U32 UR4, UR38, 0x24924925, URZ ;  /* 0x24924925260478a5 */ /* 0x000fe2000f8e003f */
[----:B------:R-:W-:Y:S02]  /*4f40*/  LOP3.LUT P0, RZ, R0, 0xff, RZ, 0xc0, !PT ;  /* 0x000000ff00ff7812 */ /* 0x000fe4000780c0ff */
[----:B------:R-:W-:Y:S01]  /*4f50*/  LOP3.LUT R75, R75, 0x1, RZ, 0x3c, !PT ;  /* 0x000000014b4b7812 */ /* 0x000fe200078e3cff */
[----:B------:R-:W-:-:S04]  /*4f60*/  UIADD3 UR4, UR38, -UR5, URZ ;  /* 0x8000000526047290 */ /* 0x000fc8000fffe03f */
[----:B------:R-:W-:-:S04]  /*4f70*/  ULEA.HI UR4, UR4, UR5, URZ, 0x1f ;  /* 0x0000000504047291 */ /* 0x000fc8000f8ff83f */
[----:B------:R-:W-:-:S04]  /*4f80*/  USHF.R.U32.HI UR4, URZ, 0x2, UR4 ;  /* 0x000000023f047899 */ /* 0x000fc80008011604 */
[----:B------:R-:W-:Y:S01]  /*4f90*/  UIMAD UR38, UR4, -0x7, UR38 ;  /* 0xfffffff9042678a4 */ /* 0x000fe2000f8e0226 */
[----:B------:R-:W-:Y:S11]  /*4fa0*/  @P0 BRA `(.L_x_104) ;  /* 0xffffffc800180947 */ /* 0x000ff6000383ffff */
[----:B------:R-:W-:Y:S05]  /*4fb0*/  EXIT ;  /* 0x000000000000794d */ /* 0x000fea0003800000 */
.L_x_17:
[----:B------:R-:W-:-:S08]  /*4fc0*/  ISETP.NE.AND P0, PT, R14, RZ, PT ;  /* 0x000000ff0e00720c */ /* 0x000fd00003f05270 */
[----:B0-----:R-:W0:-:S00]  /*4fd0*/  USETMAXREG.DEALLOC.CTAPOOL 0x28 ;  /* 0x00000028000079c8 */ /* 0x001e0000080e0500 */
[----:B------:R-:W-:Y:S05]  /*4fe0*/  @P0 EXIT ;  /* 0x000000000000094d */ /* 0x000fea0003800000 */
[----:B0-----:R-:W-:Y:S01]  /*4ff0*/  LOP3.LUT P0, RZ, R3, 0xff, RZ, 0xc0, !PT ;  /* 0x000000ff03ff7812 */ /* 0x001fe2000780c0ff */
[----:B------:R-:W-:Y:S02]  /*5000*/  IMAD.MOV.U32 R3, RZ, RZ, 0x1 ;  /* 0x00000001ff037424 */ /* 0x000fe400078e00ff */
[----:B------:R-:W-:-:S10]  /*5010*/  IMAD.MOV.U32 R8, RZ, RZ, RZ ;  /* 0x000000ffff087224 */ /* 0x000fd400078e00ff */
[----:B------:R-:W-:Y:S05]  /*5020*/  @!P0 BRA `(.L_x_105) ;  /* 0x0000000c00608947 */ /* 0x000fea0003800000 */
[----:B------:R-:W0:Y:S01]  /*5030*/  S2UR UR8, SR_CgaCtaId ;  /* 0x00000000000879c3 */ /* 0x000e220000008800 */
[----:B------:R-:W-:Y:S01]  /*5040*/  LOP3.LUT P0, RZ, R4, 0x1f, RZ, 0xc0, !PT ;  /* 0x0000001f04ff7812 */ /* 0x000fe2000780c0ff */
[----:B------:R-:W-:Y:S01]  /*5050*/  ULDC UR5, c[0x0][0x658] ;  /* 0x0001960000057ab9 */ /* 0x000fe20000000800 */
[----:B------:R-:W-:Y:S01]  /*5060*/  UMOV UR6, 0xffffffff ;  /* 0xffffffff00067882 */ /* 0x000fe20000000000 */
[----:B------:R-:W-:Y:S01]  /*5070*/  BSSY B0, `(.L_x_105) ;  /* 0x00000d3000007945 */ /* 0x000fe20003800000 */
[----:B------:R-:W-:Y:S01]  /*5080*/  USHF.L.U32 UR6, UR6, UR5, URZ ;  /* 0x0000000506067299 */ /* 0x000fe2000800063f */
[C---:B------:R-:W-:Y:S01]  /*5090*/  ISETP.NE.AND P2, PT, R5.reuse, RZ, PT ;  /* 0x000000ff0500720c */ /* 0x040fe20003f45270 */
[----:B------:R-:W-:Y:S01]  /*50a0*/  IMAD.MOV.U32 R10, RZ, RZ, 0x1 ;  /* 0x00000001ff0a7424 */ /* 0x000fe200078e00ff */
[----:B------:R-:W-:Y:S01]  /*50b0*/  ISETP.NE.OR P0, PT, R5, RZ, !P0 ;  /* 0x000000ff0500720c */ /* 0x000fe20004705670 */
[----:B------:R-:W-:Y:S01]  /*50c0*/  IMAD.MOV.U32 R3, RZ, RZ, 0x1 ;  /* 0x00000001ff037424 */ /* 0x000fe200078e00ff */
[----:B------:R-:W-:Y:S01]  /*50d0*/  LOP3.LUT R9, R23, 0x2, RZ, 0xfc, !PT ;  /* 0x0000000217097812 */ /* 0x000fe200078efcff */
[----:B------:R-:W-:Y:S01]  /*50e0*/  IMAD.MOV.U32 R8, RZ, RZ, RZ ;  /* 0x000000ffff087224 */ /* 0x000fe200078e00ff */
[----:B------:R-:W-:Y:S01]  /*50f0*/  ULDC UR4, c[0x0][0x600] ;  /* 0x0001800000047ab9 */ /* 0x000fe20000000800 */
[----:B------:R-:W-:Y:S01]  /*5100*/  UMOV UR7, 0x1 ;  /* 0x0000000100077882 */ /* 0x000fe20000000000 */
[----:B------:R-:W-:-:S02]  /*5110*/  UIADD3 UR13, UR40, 0x1, URZ ;  /* 0x00000001280d7890 */ /* 0x000fc4000fffe03f */
[----:B------:R-:W-:Y:S02]  /*5120*/  UIADD3 UR4, UR4, -0x1, URZ ;  /* 0xffffffff04047890 */ /* 0x000fe4000fffe03f */
[----:B------:R-:W-:Y:S02]  /*5130*/  USHF.L.U32 UR5, UR7, UR5, URZ ;  /* 0x0000000507057299 */ /* 0x000fe4000800063f */
[----:B------:R-:W-:Y:S01]  /*5140*/  ULOP3.LUT UR6, URZ, UR6, URZ, 0x33, !UPT ;  /* 0x000000063f067292 */ /* 0x000fe2000f8e333f */
[----:B------:R-:W-:Y:S01]  /*5150*/  ULDC.64 UR30, c[0x0][0x198] ;  /* 0x00006600001e7ab9 */ /* 0x000fe20000000a00 */
[----:B0-----:R-:W-:-:S10]  /*5160*/  IMAD.U32 R11, RZ, RZ, UR8 ;  /* 0x00000008ff0b7e24 */ /* 0x001fd4000f8e00ff */
.L_x_117:
[----:B------:R-:W-:-:S03]  /*5170*/  UMOV UR7, 0xffffffff ;  /* 0xffffffff00077882 */ /* 0x000fc60000000000 */
[----:B------:R-:W-:Y:S05]  /*5180*/  BRA.DIV UR7, `(.L_x_106) ;  /* 0x0000001207907947 */ /* 0x000fea000b800000 */
[----:B------:R-:W-:-:S13]  /*5190*/  ELECT P6, URZ, PT ;  /* 0x00000000003f782f */ /* 0x000fda00038c0000 */
.L_x_133:
[----:B------:R-:W0:Y:S01]  /*51a0*/  LDC R4, c[0x0][0x28c] ;  /* 0x0000a300ff047b82 */ /* 0x000e220000000800 */
[----:B------:R-:W-:Y:S01]  /*51b0*/  BSSY B1, `(.L_x_107) ;  /* 0x0000048000017945 */ /* 0x000fe20003800000 */
[----:B0-----:R-:W-:-:S13]  /*51c0*/  ISETP.LT.OR P6, PT, R4, 0x1, !P6 ;  /* 0x000000010400780c */ /* 0x001fda00077c1670 */
[----:B------:R-:W-:Y:S05]  /*51d0*/  @P6 BRA `(.L_x_108) ;  /* 0x0000000400146947 */ /* 0x000fea0003800000 */
[----:B------:R-:W-:Y:S02]  /*51e0*/  IMAD R11, R22, 0x2, R11 ;  /* 0x00000002160b7824 */ /* 0x000fe400078e020b */
[----:B------:R-:W-:Y:S02]  /*51f0*/  IMAD.SHL.U32 R18, R18, 0x40, RZ ;  /* 0x0000004012127824 */ /* 0x000fe400078e00ff */
[----:B------:R-:W-:Y:S02]  /*5200*/  IMAD.MOV.U32 R15, RZ, RZ, RZ ;  /* 0x000000ffff0f7224 */ /* 0x000fe400078e00ff */
[----:B------:R-:W-:Y:S02]  /*5210*/  IMAD.U32 R20, RZ, RZ, UR13 ;  /* 0x0000000dff147e24 */ /* 0x000fe4000f8e00ff */
[----:B------:R-:W-:Y:S02]  /*5220*/  IMAD.MOV.U32 R4, RZ, RZ, R3 ;  /* 0x000000ffff047224 */ /* 0x000fe400078e0003 */
[----:B------:R-:W-:-:S02]  /*5230*/  IMAD.MOV.U32 R6, RZ, RZ, R8 ;  /* 0x000000ffff067224 */ /* 0x000fc400078e0008 */
[----:B------:R-:W-:-:S07]  /*5240*/  IMAD.SHL.U32 R12, R11, 0x20, RZ ;  /* 0x000000200b0c7824 */ /* 0x000fce00078e00ff */
.L_x_112:
[----:B------:R-:W0:Y:S01]  /*5250*/  S2UR UR7, SR_CgaCtaId ;  /* 0x00000000000779c3 */ /* 0x000e220000008800 */
[----:B------:R-:W-:Y:S02]  /*5260*/  MOV R14, 0x400 ;  /* 0x00000400000e7802 */ /* 0x000fe40000000f00 */
[----:B------:R-:W-:-:S05]  /*5270*/  SHF.L.U32 R5, R4, 0x1f, RZ ;  /* 0x0000001f04057819 */ /* 0x000fca00000006ff */
[----:B------:R-:W1:Y:S01]  /*5280*/  @!P2 LDC R7, c[0x0][0x500] ;  /* 0x00014000ff07ab82 */ /* 0x000e620000000800 */
[----:B0-----:R-:W-:-:S05]  /*5290*/  IMAD.U32 R11, RZ, RZ, UR7 ;  /* 0x00000007ff0b7e24 */ /* 0x001fca000f8e00ff */
[----:B------:R-:W-:-:S05]  /*52a0*/  LEA R13, R11, R14, 0x18 ;  /* 0x0000000e0b0d7211 */ /* 0x000fca00078ec0ff */
[----:B------:R-:W-:-:S04]  /*52b0*/  IMAD R14, R6, 0x8, R13 ;  /* 0x00000008060e7824 */ /* 0x000fc800078e020d */
[----:B------:R-:W0:Y:S02]  /*52c0*/  SYNCS.PHASECHK.TRANS64.TRYWAIT P1, [R14+URZ+0x38], R5 ;  /* 0x000038050e0075a7 */ /* 0x000e24000802017f */
[----:B01----:R-:W-:Y:S05]  /*52d0*/  @!P1 BRA `(.L_x_109) ;  /* 0x00000010005c9947 */ /* 0x003fea0003800000 */
.L_x_134:
[----:B0-----:R-:W-:Y:S01]  /*52e0*/  PRMT R5, R9, 0x9910, RZ ;  /* 0x0000991009057816 */ /* 0x001fe200000000ff */
[----:B------:R0:W-:Y:S03]  /*52f0*/  @!P2 SYNCS.ARRIVE.TRANS64 RZ, [R14+URZ], R7 ;  /* 0x000000070effa9a7 */ /* 0x0001e6000800003f */
[----:B------:R-:W-:-:S13]  /*5300*/  ISETP.NE.AND P1, PT, R5, 0x2, PT ;  /* 0x000000020500780c */ /* 0x000fda0003f25270 */
[----:B0-----:R-:W-:Y:S05]  /*5310*/  @P1 BRA `(.L_x_110) ;  /* 0x0000000000041947 */ /* 0x001fea0003800000 */
[----:B------:R-:W-:Y:S01]  /*5320*/  BPT.TRAP 0x1 ;  /* 0x000000040000795c */ /* 0x000fe20000300000 */
.L_x_110:
[----:B------:R-:W-:Y:S05]  /*5330*/  @P0 BRA `(.L_x_111) ;  /* 0x0000000000040947 */ /* 0x000fea0003800000 */
[----:B------:R-:W-:Y:S01]  /*5340*/  BPT.TRAP 0x1 ;  /* 0x000000040000795c */ /* 0x000fe20000300000 */
.L_x_111:
[----:B------:R-:W-:Y:S01]  /*5350*/  IMAD R5, R6, 0x4, R11 ;  /* 0x0000000406057824 */ /* 0x000fe200078e020b */
[----:B------:R-:W-:Y:S01]  /*5360*/  R2UR UR34, R15 ;  /* 0x000000000f2272ca */ /* 0x000fe200000e0000 */
[----:B------:R-:W-:Y:S01]  /*5370*/  VIADD R20, R20, 0xffffffff ;  /* 0xffffffff14147836 */ /* 0x000fe20000000000 */
[----:B------:R-:W-:Y:S01]  /*5380*/  R2UR UR33, R14 ;  /* 0x000000000e2172ca */ /* 0x000fe200000e0000 */
[----:B------:R-:W-:Y:S01]  /*5390*/  IMAD.SHL.U32 R5, R5, 0x800, RZ ;  /* 0x0000080005057824 */ /* 0x000fe200078e00ff */
[----:B------:R-:W-:Y:S01]  /*53a0*/  R2UR UR36, R19 ;  /* 0x00000000132472ca */ /* 0x000fe200000e0000 */
[----:B------:R-:W-:Y:S01]  /*53b0*/  UIADD3 UR14, UP0, UR30, 0xf0, URZ ;  /* 0x000000f01e0e7890 */ /* 0x000fe2000ff1e03f */
[----:B------:R-:W-:Y:S01]  /*53c0*/  R2UR UR35, R12 ;  /* 0x000000000c2372ca */ /* 0x000fe200000e0000 */
[--C-:B------:R-:W-:Y:S01]  /*53d0*/  IMAD R5, R5, 0x2, R13.reuse ;  /* 0x0000000205057824 */ /* 0x100fe200078e020d */
[----:B------:R-:W-:Y:S01]  /*53e0*/  R2UR UR19, R18 ;  /* 0x00000000121372ca */ /* 0x000fe200000e0000 */
[----:B------:R-:W-:Y:S01]  /*53f0*/  IMAD R13, R6, 0x4000, R13 ;  /* 0x00004000060d7824 */ /* 0x000fe200078e020d */
[----:B------:R-:W-:Y:S01]  /*5400*/  UIADD3 UR38, UP1, UR30, 0x1f0, URZ ;  /* 0x000001f01e267890 */ /* 0x000fe2000ff3e03f */
[----:B------:R-:W-:Y:S01]  /*5410*/  ISETP.GT.AND P3, PT, R20, 0x1, PT ;  /* 0x000000011400780c */ /* 0x000fe20003f64270 */
[----:B------:R-:W-:Y:S01]  /*5420*/  UIADD3.X UR15, URZ, UR31, URZ, UP0, !UPT ;  /* 0x0000001f3f0f7290 */ /* 0x000fe200087fe43f */
[----:B------:R-:W-:Y:S01]  /*5430*/  R2UR UR24, R5 ;  /* 0x00000000051872ca */ /* 0x000fe200000e0000 */
[----:B------:R-:W-:Y:S01]  /*5440*/  UIADD3 UR26, UR34, 0x40, URZ ;  /* 0x00000040221a7890 */ /* 0x000fe2000fffe03f */
[----:B------:R-:W-:Y:S01]  /*5450*/  R2UR UR8, R13 ;  /* 0x000000000d0872ca */ /* 0x000fe200000e0000 */
[----:B------:R-:W-:Y:S01]  /*5460*/  UIADD3.X UR39, URZ, UR31, URZ, UP1, !UPT ;  /* 0x0000001f3f277290 */ /* 0x000fe20008ffe43f */
[----:B------:R-:W-:Y:S01]  /*5470*/  VIADD R6, R6, 0x1 ;  /* 0x0000000106067836 */ /* 0x000fe20000000000 */
[----:B------:R-:W-:Y:S01]  /*5480*/  UMOV UR7, 0x30000 ;  /* 0x0003000000077882 */ /* 0x000fe20000000000 */
[----:B------:R-:W-:Y:S01]  /*5490*/  UMOV UR22, 0x0 ;  /* 0x0000000000167882 */ /* 0x000fe20000000000 */
[----:B------:R-:W-:Y:S01]  /*54a0*/  UMOV UR23, 0x10000000 ;  /* 0x1000000000177882 */ /* 0x000fe20000000000 */
[----:B------:R-:W-:Y:S01]  /*54b0*/  UMOV UR25, UR33 ;  /* 0x0000002100197c82 */ /* 0x000fe20008000000 */
[----:B------:R-:W-:Y:S01]  /*54c0*/  ISETP.NE.AND P1, PT, R6, 0x7, PT ;  /* 0x000000070600780c */ /* 0x000fe20003f25270 */
[----:B------:R-:W-:Y:S01]  /*54d0*/  UMOV UR28, UR36 ;  /* 0x00000024001c7c82 */ /* 0x000fe20008000000 */
[----:B------:R-:W-:Y:S01]  /*54e0*/  UMOV UR27, UR35 ;  /* 0x00000023001b7c82 */ /* 0x000fe20008000000 */
[----:B------:R-:W-:Y:S01]  /*54f0*/  UMOV UR17, UR33 ;  /* 0x0000002100117c82 */ /* 0x000fe20008000000 */
[----:B------:R-:W-:Y:S01]  /*5500*/  UIADD3 UR32, UR24, 0x180, URZ ;  /* 0x0000018018207890 */ /* 0x000fe2000fffe03f */
[----:B------:R-:W-:Y:S01]  /*5510*/  SEL R5, RZ, 0x1, P1 ;  /* 0x00000001ff057807 */ /* 0x000fe20000800000 */
[----:B------:R-:W-:Y:S01]  /*5520*/  UIADD3 UR24, UR24, 0x2180, URZ ;  /* 0x0000218018187890 */ /* 0x000fe2000fffe03f */
[----:B------:R-:W-:Y:S01]  /*5530*/  VIADD R15, R15, 0x80 ;  /* 0x000000800f0f7836 */ /* 0x000fe20000000000 */
[----:B------:R-:W-:Y:S01]  /*5540*/  UIADD3 UR16, UR8, 0x1c180, URZ ;  /* 0x0001c18008107890 */ /* 0x000fe2000fffe03f */
[----:B------:R-:W-:Y:S01]  /*5550*/  LOP3.LUT R4, R4, R5, RZ, 0x3c, !PT ;  /* 0x0000000504047212 */ /* 0x000fe200078e3cff */
[----:B------:R-:W-:Y:S01]  /*5560*/  UIADD3 UR8, UR8, 0x1e180, URZ ;  /* 0x0001e18008087890 */ /* 0x000fe2000fffe03f */
[----:B------:R-:W-:Y:S01]  /*5570*/  SEL R6, R6, RZ, P1 ;  /* 0x000000ff06067207 */ /* 0x000fe20000800000 */
[----:B------:R-:W-:Y:S01]  /*5580*/  UMOV UR18, UR34 ;  /* 0x0000002200127c82 */ /* 0x000fe20008000000 */
[----:B------:R-:W-:Y:S01]  /*5590*/  UMOV UR20, UR36 ;  /* 0x0000002400147c82 */ /* 0x000fe20008000000 */
[----:B------:R0:W-:Y:S01]  /*55a0*/  UTMALDG.3D.MULTICAST [UR32], [UR14], UR7, desc[UR22] ;  /* 0x000016200e0073b4 */ /* 0x0001e20008011807 */
[----:B------:R-:W-:Y:S01]  /*55b0*/  UMOV UR9, UR33 ;  /* 0x0000002100097c82 */ /* 0x000fe20008000000 */
[----:B------:R-:W-:Y:S01]  /*55c0*/  UMOV UR11, UR19 ;  /* 0x00000013000b7c82 */ /* 0x000fe20008000000 */
[----:B------:R-:W-:Y:S01]  /*55d0*/  UMOV UR12, UR36 ;  /* 0x00000024000c7c82 */ /* 0x000fe20008000000 */
[----:B------:R-:W-:Y:S01]  /*55e0*/  UMOV UR10, UR26 ;  /* 0x0000001a000a7c82 */ /* 0x000fe20008000000 */
[----:B------:R0:W-:Y:S01]  /*55f0*/  UTMALDG.3D.MULTICAST [UR24], [UR14], UR7, desc[UR22] ;  /* 0x000016180e0073b4 */ /* 0x0001e20008011807 */
[----:B------:R0:W-:Y:S01]  /*5600*/  UTMALDG.3D [UR16], [UR38], desc[UR22] ;  /* 0x00001610260075b4 */ /* 0x0001e20008011000 */
[----:B------:R0:W-:Y:S02]  /*5610*/  UTMALDG.3D [UR8], [UR38], desc[UR22] ;  /* 0x00001608260075b4 */ /* 0x0001e40008011000 */
[----:B0-----:R-:W-:Y:S05]  /*5620*/  @P3 BRA `(.L_x_112) ;  /* 0xfffffffc00083947 */ /* 0x001fea000383ffff */
.L_x_108:
[----:B------:R-:W-:Y:S05]  /*5630*/  BSYNC B1 ;  /* 0x0000000000017941 */ /* 0x000fea0003800000 */
.L_x_107:
[----:B------:R-:W3:Y:S01]  /*5640*/  LDL.64 R24, [R1] ;  /* 0x0000000001187983 */ /* 0x000ee20000100a00 */
[----:B------:R-:W-:Y:S01]  /*5650*/  LOP3.LUT P4, RZ, R10, 0xff, RZ, 0xc0, !PT ;  /* 0x000000ff0aff7812 */ /* 0x000fe2000788c0ff */
[----:B------:R-:W-:Y:S01]  /*5660*/  VIADD R13, R8, UR40 ;  /* 0x00000028080d7c36 */ /* 0x000fe20008000000 */
[----:B------:R-:W-:Y:S01]  /*5670*/  ULDC.64 UR8, c[0x0][0x650] ;  /* 0x0001940000087ab9 */ /* 0x000fe20000000a00 */
[----:B------:R-:W-:Y:S01]  /*5680*/  IMAD.U32 R7, RZ, RZ, UR40 ;  /* 0x00000028ff077e24 */ /* 0x000fe2000f8e00ff */
[----:B------:R-:W-:Y:S01]  /*5690*/  UISETP.GE.U32.AND UP0, UPT, UR40, 0x7, UPT ;  /* 0x000000072800788c */ /* 0x000fe2000bf06070 */
[C---:B------:R-:W-:Y:S01]  /*56a0*/  IMAD.WIDE.U32 R4, R13.reuse, 0x24924925, RZ ;  /* 0x249249250d047825 */ /* 0x040fe200078e00ff */
[----:B------:R-:W-:Y:S01]  /*56b0*/  ISETP.GT.U32.AND P1, PT, R13, 0x6, PT ;  /* 0x000000060d00780c */ /* 0x000fe20003f24070 */
[----:B------:R-:W-:Y:S01]  /*56c0*/  BSSY B1, `(.L_x_113) ;  /* 0x000006b000017945 */ /* 0x000fe20003800000 */
[----:B------:R-:W-:Y:S01]  /*56d0*/  PRMT R10, RZ, 0x7610, R10 ;  /* 0x00007610ff0a7816 */ /* 0x000fe2000000000a */
[----:B------:R-:W-:Y:S01]  /*56e0*/  IMAD.MOV.U32 R22, RZ, RZ, -0x1 ;  /* 0xffffffffff167424 */ /* 0x000fe200078e00ff */
[----:B------:R-:W-:Y:S01]  /*56f0*/  ISETP.LT.U32.AND P1, PT, R7, 0x7, P1 ;  /* 0x000000070700780c */ /* 0x000fe20000f21070 */
[----:B------:R-:W-:Y:S01]  /*5700*/  IMAD.IADD R7, R13, 0x1, -R5 ;  /* 0x000000010d077824 */ /* 0x000fe200078e0a05 */
[----:B------:R-:W-:Y:S01]  /*5710*/  PLOP3.LUT P3, PT, PT, PT, UP0, 0x80, 0x0 ;  /* 0x000000000000781c */ /* 0x000fe20003f6f008 */
[----:B------:R-:W0:Y:S01]  /*5720*/  @P4 S2R R11, SR_CgaCtaId ;  /* 0x00000000000b4919 */ /* 0x000e220000008800 */
[----:B------:R-:W-:Y:S01]  /*5730*/  SEL R4, RZ, 0x1, !P1 ;  /* 0x00000001ff047807 */ /* 0x000fe20004800000 */
[----:B------:R-:W-:Y:S01]  /*5740*/  IMAD.MOV.U32 R18, RZ, RZ, -0x1 ;  /* 0xffffffffff127424 */ /* 0x000fe200078e00ff */
[----:B------:R-:W-:Y:S01]  /*5750*/  @P4 MOV R6, 0x400 ;  /* 0x0000040000064802 */ /* 0x000fe20000000f00 */
[----:B------:R-:W-:Y:S01]  /*5760*/  IMAD.MOV.U32 R19, RZ, RZ, -0x1 ;  /* 0xffffffffff137424 */ /* 0x000fe200078e00ff */
[----:B------:R-:W-:-:S02]  /*5770*/  LEA.HI R7, R7, R5, RZ, 0x1f ;  /* 0x0000000507077211 */ /* 0x000fc400078ff8ff */
[----:B------:R-:W-:Y:S02]  /*5780*/  LOP3.LUT R3, R3, R4, RZ, 0x3c, !PT ;  /* 0x0000000403037212 */ /* 0x000fe400078e3cff */
[----:B------:R-:W-:Y:S02]  /*5790*/  SHF.R.U32.HI R8, RZ, 0x2, R7 ;  /* 0x00000002ff087819 */ /* 0x000fe40000011607 */
[----:B------:R-:W-:Y:S02]  /*57a0*/  PRMT R4, RZ, 0x7610, R4 ;  /* 0x00007610ff047816 */ /* 0x000fe40000000004 */
[----:B------:R-:W-:Y:S01]  /*57b0*/  @P3 LOP3.LUT R3, R3, 0x1, R8, 0x78, !PT ;  /* 0x0000000103033812 */ /* 0x000fe200078e7808 */
[----:B------:R-:W-:Y:S01]  /*57c0*/  IMAD R8, R8, -0x7, R13 ;  /* 0xfffffff908087824 */ /* 0x000fe200078e020d */
[----:B0-----:R-:W-:-:S04]  /*57d0*/  @P4 LEA R6, R11, R6, 0x18 ;  /* 0x000000060b064211 */ /* 0x001fc800078ec0ff */
[----:B------:R0:W-:Y:S01]  /*57e0*/  @P4 SYNCS.ARRIVE.TRANS64.A1T0 RZ, [R6+URZ+0xa8], RZ ;  /* 0x0000a8ff06ff49a7 */ /* 0x0001e2000810003f */
[----:B---3--:R-:W-:-:S05]  /*57f0*/  IADD3 R16, P1, R16, R24, RZ ;  /* 0x0000001810107210 */ /* 0x008fca0007f3e0ff */
[----:B------:R-:W-:Y:S01]  /*5800*/  IMAD.X R17, R17, 0x1, R0, P1 ;  /* 0x0000000111117824 */ /* 0x000fe200008e0600 */
[----:B------:R-:W-:-:S04]  /*5810*/  ISETP.GE.U32.AND P1, PT, R16, UR8, PT ;  /* 0x0000000810007c0c */ /* 0x000fc8000bf26070 */
[----:B------:R-:W-:-:S13]  /*5820*/  ISETP.GE.U32.AND.EX P1, PT, R17, UR9, PT, P1 ;  /* 0x0000000911007c0c */ /* 0x000fda000bf26110 */
[----:B0-----:R-:W-:Y:S05]  /*5830*/  @P1 BRA `(.L_x_114) ;  /* 0x00000004004c1947 */ /* 0x001fea0003800000 */
[----:B------:R-:W0:Y:S01]  /*5840*/  S2R R13, SR_CTAID.X ;  /* 0x00000000000d7919 */ /* 0x000e220000002500 */
[----:B------:R-:W-:Y:S01]  /*5850*/  ULDC.64 UR8, c[0x0][0x628] ;  /* 0x00018a0000087ab9 */ /* 0x000fe20000000a00 */
[----:B------:R-:W1:Y:S01]  /*5860*/  LDC R14, c[0x0][0x144] ;  /* 0x00005100ff0e7b82 */ /* 0x000e620000000800 */
[----:B------:R-:W-:Y:S01]  /*5870*/  ISETP.NE.U32.AND P1, PT, RZ, UR8, PT ;  /* 0x00000008ff007c0c */ /* 0x000fe2000bf25070 */
[----:B------:R-:W3:Y:S01]  /*5880*/  S2R R12, SR_CTAID.Y ;  /* 0x00000000000c7919 */ /* 0x000ee20000002600 */
[----:B------:R-:W-:Y:S01]  /*5890*/  ULDC UR10, c[0x0][0x630] ;  /* 0x00018c00000a7ab9 */ /* 0x000fe20000000800 */
[----:B------:R-:W-:Y:S01]  /*58a0*/  ULDC UR11, c[0x0][0x150] ;  /* 0x00005400000b7ab9 */ /* 0x000fe20000000800 */
[----:B------:R-:W-:Y:S01]  /*58b0*/  ISETP.NE.AND.EX P1, PT, RZ, UR9, PT, P1 ;  /* 0x00000009ff007c0c */ /* 0x000fe2000bf25310 */
[----:B------:R-:W-:Y:S02]  /*58c0*/  IMAD.MOV.U32 R4, RZ, RZ, R16 ;  /* 0x000000ffff047224 */ /* 0x000fe400078e0010 */
[----:B------:R-:W-:Y:S01]  /*58d0*/  IMAD.MOV.U32 R5, RZ, RZ, R17 ;  /* 0x000000ffff057224 */ /* 0x000fe200078e0011 */
[----:B0-----:R-:W-:-:S09]  /*58e0*/  I2FP.F32.U32 R18, R13 ;  /* 0x0000000d00127245 */ /* 0x001fd20000201000 */
[----:B------:R-:W-:Y:S05]  /*58f0*/  @!P1 BRA `(.L_x_115) ;  /* 0x0000000000289947 */ /* 0x000fea0003800000 */
[----:B------:R-:W-:Y:S02]  /*5900*/  ULDC UR7, c[0x0][0x634] ;  /* 0x00018d0000077ab9 */ /* 0x000fe40000000800 */
[----:B------:R-:W-:-:S05]  /*5910*/  IADD3 R5, P1, R16, UR7, RZ ;  /* 0x0000000710057c10 */ /* 0x000fca000ff3e0ff */
[----:B------:R-:W-:-:S04]  /*5920*/  IMAD.X R15, RZ, RZ, R17, P1 ;  /* 0x000000ffff0f7224 */ /* 0x000fc800008e0611 */
[----:B------:R-:W-:-:S04]  /*5930*/  IMAD.WIDE.U32 R6, R15, UR8, RZ ;  /* 0x000000080f067c25 */ /* 0x000fc8000f8e00ff */
[----:B------:R-:W-:-:S04]  /*5940*/  IMAD.WIDE.U32 R6, P1, R5, UR9, R6 ;  /* 0x0000000905067c25 */ /* 0x000fc8000f820006 */
[----:B------:R-:W-:-:S04]  /*5950*/  IMAD.WIDE.U32 R4, R5, UR8, RZ ;  /* 0x0000000805047c25 */ /* 0x000fc8000f8e00ff */
[----:B------:R-:W-:Y:S01]  /*5960*/  IMAD.MOV.U32 R4, RZ, RZ, R7 ;  /* 0x000000ffff047224 */ /* 0x000fe200078e0007 */
[----:B------:R-:W-:Y:S01]  /*5970*/  IADD3 RZ, P3, R5, R6, RZ ;  /* 0x0000000605ff7210 */ /* 0x000fe20007f7e0ff */
[----:B------:R-:W-:-:S04]  /*5980*/  IMAD.X R5, RZ, RZ, RZ, P1 ;  /* 0x000000ffff057224 */ /* 0x000fc800008e06ff */
[----:B------:R-:W-:-:S08]  /*5990*/  IMAD.WIDE.U32.X R4, R15, UR9, R4, P3 ;  /* 0x000000090f047c25 */ /* 0x000fd000098e0404 */
.L_x_115:
[----:B------:R-:W-:Y:S01]  /*59a0*/  FMUL R18, R18, UR11 ;  /* 0x0000000b12127c20 */ /* 0x000fe20008400000 */
[--C-:B------:R-:W-:Y:S01]  /*59b0*/  SHF.R.U64 R19, R4, UR10, R5.reuse ;  /* 0x0000000a04137c19 */ /* 0x100fe20008001205 */
[----:B------:R-:W-:Y:S01]  /*59c0*/  ULDC.64 UR8, c[0x0][0x620] ;  /* 0x0001880000087ab9 */ /* 0x000fe20000000a00 */
[----:B------:R-:W-:Y:S01]  /*59d0*/  SHF.R.U32.HI R4, RZ, UR10, R5 ;  /* 0x0000000aff047c19 */ /* 0x000fe20008011605 */
[----:B------:R-:W-:Y:S01]  /*59e0*/  ULDC.64 UR10, c[0x0][0x640] ;  /* 0x00019000000a7ab9 */ /* 0x000fe20000000a00 */
[----:B------:R-:W-:Y:S01]  /*59f0*/  IADD3 R5, P1, RZ, -R19, RZ ;  /* 0x80000013ff057210 */ /* 0x000fe20007f3e0ff */
[----:B------:R-:W0:Y:S01]  /*5a00*/  F2I.U32.TRUNC.NTZ R18, R18 ;  /* 0x0000001200127305 */ /* 0x000e22000020f000 */
[----:B------:R-:W4:Y:S01]  /*5a10*/  LDC R15, c[0x0][0x148] ;  /* 0x00005200ff0f7b82 */ /* 0x000f220000000800 */
[----:B------:R-:W-:Y:S02]  /*5a20*/  ULDC UR7, c[0x0][0x618] ;  /* 0x0001860000077ab9 */ /* 0x000fe40000000800 */
[----:B------:R-:W-:Y:S01]  /*5a30*/  IMAD.X R4, RZ, RZ, ~R4, P1 ;  /* 0x000000ffff047224 */ /* 0x000fe200008e0e04 */
[----:B------:R-:W-:-:S03]  /*5a40*/  ISETP.NE.U32.AND P1, PT, RZ, UR10, PT ;  /* 0x0000000aff007c0c */ /* 0x000fc6000bf25070 */
[----:B------:R-:W-:Y:S01]  /*5a50*/  IMAD R4, R4, UR8, RZ ;  /* 0x0000000804047c24 */ /* 0x000fe2000f8e02ff */
[----:B------:R-:W-:-:S03]  /*5a60*/  ISETP.NE.AND.EX P1, PT, RZ, UR11, PT, P1 ;  /* 0x0000000bff007c0c */ /* 0x000fc6000bf25310 */
[C---:B------:R-:W-:Y:S02]  /*5a70*/  IMAD R7, R5.reuse, UR9, R4 ;  /* 0x0000000905077c24 */ /* 0x040fe4000f8e0204 */
[----:B------:R-:W-:Y:S01]  /*5a80*/  IMAD.WIDE.U32 R4, R5, UR8, R16 ;  /* 0x0000000805047c25 */ /* 0x000fe2000f8e0010 */
[----:B------:R-:W-:-:S03]  /*5a90*/  ULDC UR8, c[0x0][0x154] ;  /* 0x0000550000087ab9 */ /* 0x000fc60000000800 */
[----:B0-----:R-:W-:Y:S02]  /*5aa0*/  IMAD.MOV R6, RZ, RZ, -R18 ;  /* 0x000000ffff067224 */ /* 0x001fe400078e0a12 */
[----:B------:R-:W-:Y:S02]  /*5ab0*/  IMAD.IADD R5, R5, 0x1, R7 ;  /* 0x0000000105057824 */ /* 0x000fe400078e0207 */
[----:B-1----:R-:W-:Y:S01]  /*5ac0*/  IMAD R13, R14, R6, R13 ;  /* 0x000000060e0d7224 */ /* 0x002fe200078e020d */
[----:B---3--:R-:W-:Y:S02]  /*5ad0*/  I2FP.F32.U32 R6, R12 ;  /* 0x0000000c00067245 */ /* 0x008fe40000201000 */
[--C-:B------:R-:W-:Y:S02]  /*5ae0*/  SHF.R.U64 R14, R4, UR7, R5.reuse ;  /* 0x00000007040e7c19 */ /* 0x100fe40008001205 */
[----:B------:R-:W-:Y:S01]  /*5af0*/  SHF.R.U32.HI R5, RZ, UR7, R5 ;  /* 0x00000007ff057c19 */ /* 0x000fe20008011605 */
[----:B------:R-:W-:Y:S01]  /*5b00*/  FMUL R6, R6, UR8 ;  /* 0x0000000806067c20 */ /* 0x000fe20008400000 */
[----:B------:R-:W-:-:S02]  /*5b10*/  ULDC UR7, c[0x0][0x608] ;  /* 0x0001820000077ab9 */ /* 0x000fc40000000800 */
[--C-:B------:R-:W-:Y:S01]  /*5b20*/  SHF.R.U64 R20, R14, UR7, R5.reuse ;  /* 0x000000070e147c19 */ /* 0x100fe20008001205 */
[----:B------:R0:W1:Y:S01]  /*5b30*/  F2I.U32.TRUNC.NTZ R21, R6 ;  /* 0x0000000600157305 */ /* 0x000062000020f000 */
[----:B------:R-:W-:Y:S01]  /*5b40*/  SHF.R.U32.HI R5, RZ, UR7, R5 ;  /* 0x00000007ff057c19 */ /* 0x000fe20008011605 */
[----:B------:R-:W-:-:S03]  /*5b50*/  ULDC UR7, c[0x0][0x658] ;  /* 0x0001960000077ab9 */ /* 0x000fc60000000800 */
[--C-:B------:R-:W-:Y:S02]  /*5b60*/  SHF.R.U64 R18, R20, UR7, R5.reuse ;  /* 0x0000000714127c19 */ /* 0x100fe40008001205 */
[----:B------:R-:W-:-:S03]  /*5b70*/  SHF.R.U32.HI R25, RZ, UR7, R5 ;  /* 0x00000007ff197c19 */ /* 0x000fc60008011605 */
[----:B------:R-:W-:Y:S02]  /*5b80*/  IMAD.MOV.U32 R4, RZ, RZ, R18 ;  /* 0x000000ffff047224 */ /* 0x000fe400078e0012 */
[----:B------:R-:W-:Y:S01]  /*5b90*/  IMAD.MOV.U32 R5, RZ, RZ, R25 ;  /* 0x000000ffff057224 */ /* 0x000fe200078e0019 */
[----:B0-----:R-:W-:Y:S06]  /*5ba0*/  @!P1 BRA `(.L_x_116) ;  /* 0x0000000000289947 */ /* 0x001fec0003800000 */
        /* <DEDUP_REMOVED lines=10> */
.L_x_116:
[----:B------:R-:W-:Y:S01]  /*5c50*/  ISETP.NE.AND P1, PT, R2, 0x1, PT ;  /* 0x000000010200780c */ /* 0x000fe20003f25270 */
[----:B------:R-:W-:Y:S01]  /*5c60*/  ULDC UR7, c[0x0][0x648] ;  /* 0x0001920000077ab9 */ /* 0x000fe20000000800 */
[----:B------:R-:W-:Y:S01]  /*5c70*/  LOP3.LUT R20, R20, UR6, RZ, 0xc0, !PT ;  /* 0x0000000614147c12 */ /* 0x000fe2000f8ec0ff */
[----:B-1----:R-:W-:Y:S01]  /*5c80*/  IMAD.MOV R21, RZ, RZ, -R21 ;  /* 0x000000ffff157224 */ /* 0x002fe200078e0a15 */
[----:B------:R-:W-:Y:S01]  /*5c90*/  SHF.R.U64 R5, R4, UR7, R5 ;  /* 0x0000000704057c19 */ /* 0x000fe20008001205 */
[----:B------:R-:W-:Y:S01]  /*5ca0*/  ULDC UR7, c[0x0][0x638] ;  /* 0x00018e0000077ab9 */ /* 0x000fe20000000800 */
[----:B------:R-:W-:Y:S01]  /*5cb0*/  ULDC UR8, c[0x0][0x610] ;  /* 0x0001840000087ab9 */ /* 0x000fe20000000800 */
[----:B------:R-:W-:Y:S02]  /*5cc0*/  IMAD.MOV.U32 R4, RZ, RZ, 0x1 ;  /* 0x00000001ff047424 */ /* 0x000fe400078e00ff */
[----:B------:R-:W-:Y:S02]  /*5cd0*/  IMAD.MOV R7, RZ, RZ, -R5 ;  /* 0x000000ffff077224 */ /* 0x000fe400078e0a05 */
[----:B------:R-:W-:Y:S01]  /*5ce0*/  IMAD R20, R5, UR5, R20 ;  /* 0x0000000505147c24 */ /* 0x000fe2000f8e0214 */
[----:B------:R-:W-:Y:S01]  /*5cf0*/  LOP3.LUT R5, R14, UR4, RZ, 0xc0, !PT ;  /* 0x000000040e057c12 */ /* 0x000fe2000f8ec0ff */
[----:B----4-:R-:W-:-:S02]  /*5d00*/  @P1 IMAD R13, R15, R21, R12 ;  /* 0x000000150f0d1224 */ /* 0x010fc400078e020c */
[----:B------:R-:W-:Y:S01]  /*5d10*/  IMAD R18, R7, UR7, R18 ;  /* 0x0000000707127c24 */ /* 0x000fe2000f8e0212 */
[----:B------:R-:W-:Y:S01]  /*5d20*/  ULDC UR7, c[0x0][0x600] ;  /* 0x0001800000077ab9 */ /* 0x000fe20000000800 */
[----:B------:R-:W-:Y:S02]  /*5d30*/  IMAD R13, R20, UR8, R13 ;  /* 0x00000008140d7c24 */ /* 0x000fe4000f8e020d */
[----:B------:R-:W-:-:S05]  /*5d40*/  IMAD R22, R18, UR7, R5 ;  /* 0x0000000712167c24 */ /* 0x000fca000f8e0205 */
[----:B------:R-:W-:Y:S02]  /*5d50*/  SEL R18, R22, R13, !P1 ;  /* 0x0000000d16127207 */ /* 0x000fe40004800000 */
[----:B------:R-:W-:-:S07]  /*5d60*/  SEL R22, R13, R22, !P1 ;  /* 0x000000160d167207 */ /* 0x000fce0004800000 */
.L_x_114:
[----:B------:R-:W-:Y:S05]  /*5d70*/  BSYNC B1 ;  /* 0x0000000000017941 */ /* 0x000fea0003800000 */
.L_x_113:
[----:B------:R-:W-:-:S13]  /*5d80*/  LOP3.LUT P1, RZ, R4, 0xff, RZ, 0xc0, !PT ;  /* 0x000000ff04ff7812 */ /* 0x000fda000782c0ff */
[----:B------:R-:W-:Y:S05]  /*5d90*/  @P1 BRA `(.L_x_117) ;  /* 0xfffffff000f41947 */ /* 0x000fea000383ffff */
[----:B------:R-:W-:Y:S05]  /*5da0*/  BSYNC B0 ;  /* 0x0000000000007941 */ /* 0x000fea0003800000 */
.L_x_105:
[----:B------:R-:W-:-:S03]  /*5db0*/  UMOV UR7, 0xffffffff ;  /* 0xffffffff00077882 */ /* 0x000fc60000000000 */
[----:B------:R-:W-:Y:S05]  /*5dc0*/  BRA.DIV UR7, `(.L_x_118) ;  /* 0x0000000607b47947 */ /* 0x000fea000b800000 */
[----:B------:R-:W-:-:S13]  /*5dd0*/  ELECT P6, URZ, PT ;  /* 0x00000000003f782f */ /* 0x000fda00038c0000 */
.L_x_137:
[----:B------:R-:W-:Y:S04]  /*5de0*/  BSSY B0, `(.L_x_119) ;  /* 0x0000046000007945 */ /* 0x000fe80003800000 */
[----:B------:R-:W-:Y:S05]  /*5df0*/  @!P6 BRA `(.L_x_120) ;  /* 0x000000040010e947 */ /* 0x000fea0003800000 */
[----:B------:R-:W-:-:S04]  /*5e00*/  LOP3.LUT R23, R23, 0x2, RZ, 0xfc, !PT ;  /* 0x0000000217177812 */ /* 0x000fc800078efcff */
[----:B------:R-:W-:-:S13]  /*5e10*/  ISETP.NE.AND P0, PT, R23, 0x3, PT ;  /* 0x000000031700780c */ /* 0x000fda0003f05270 */
[----:B------:R-:W-:Y:S05]  /*5e20*/  @!P0 BRA `(.L_x_121) ;  /* 0x0000000000048947 */ /* 0x000fea0003800000 */
[----:B------:R-:W-:Y:S01]  /*5e30*/  BPT.TRAP 0x1 ;  /* 0x000000040000795c */ /* 0x000fe20000300000 */
.L_x_121:
[----:B------:R-:W0:Y:S01]  /*5e40*/  S2R R5, SR_CgaCtaId ;  /* 0x0000000000057919 */ /* 0x000e220000008800 */
[----:B------:R-:W-:Y:S02]  /*5e50*/  MOV R0, 0x400 ;  /* 0x0000040000007802 */ /* 0x000fe40000000f00 */
[----:B------:R-:W-:Y:S02]  /*5e60*/  SHF.L.U32 R2, R3, 0x1f, RZ ;  /* 0x0000001f03027819 */ /* 0x000fe400000006ff */
[----:B0-----:R-:W-:-:S05]  /*5e70*/  LEA R5, R5, R0, 0x18 ;  /* 0x0000000005057211 */ /* 0x001fca00078ec0ff */
[----:B------:R-:W-:-:S04]  /*5e80*/  VIADD R5, R5, 0x38 ;  /* 0x0000003805057836 */ /* 0x000fc80000000000 */
[C---:B------:R-:W-:Y:S02]  /*5e90*/  IMAD R7, R8.reuse, 0x8, R5 ;  /* 0x0000000808077824 */ /* 0x040fe400078e0205 */
[----:B------:R-:W-:Y:S02]  /*5ea0*/  VIADD R8, R8, 0x1 ;  /* 0x0000000108087836 */ /* 0x000fe40000000000 */
[----:B------:R-:W0:Y:S03]  /*5eb0*/  SYNCS.PHASECHK.TRANS64.TRYWAIT P0, [R7+URZ], R2 ;  /* 0x00000002070075a7 */ /* 0x000e26000800017f */
[----:B------:R-:W-:-:S04]  /*5ec0*/  ISETP.NE.AND P1, PT, R8, 0x7, PT ;  /* 0x000000070800780c */ /* 0x000fc80003f25270 */
[----:B------:R-:W-:Y:S02]  /*5ed0*/  SEL R0, RZ, 0x1, P1 ;  /* 0x00000001ff007807 */ /* 0x000fe40000800000 */
[----:B------:R-:W-:Y:S02]  /*5ee0*/  SEL R8, R8, RZ, P1 ;  /* 0x000000ff08087207 */ /* 0x000fe40000800000 */
[----:B------:R-:W-:-:S03]  /*5ef0*/  LOP3.LUT R9, R3, R0, RZ, 0x3c, !PT ;  /* 0x0000000003097212 */ /* 0x000fc600078e3cff */
[----:B------:R-:W-:Y:S01]  /*5f00*/  IMAD R6, R8, 0x8, R5 ;  /* 0x0000000808067824 */ /* 0x000fe200078e0205 */
[----:B------:R-:W-:Y:S01]  /*5f10*/  SHF.L.U32 R3, R9, 0x1f, RZ ;  /* 0x0000001f09037819 */ /* 0x000fe200000006ff */
[----:B0-----:R-:W-:Y:S06]  /*5f20*/  @!P0 BRA `(.L_x_122) ;  /* 0x00000004007c8947 */ /* 0x001fec0003800000 */
.L_x_138:
[----:B------:R-:W1:Y:S01]  /*5f30*/  SYNCS.PHASECHK.TRANS64.TRYWAIT P0, [R6+URZ], R3 ;  /* 0x00000003060075a7 */ /* 0x000e62000800017f */
[----:B------:R-:W-:-:S05]  /*5f40*/  VIADD R0, R8, 0x1 ;  /* 0x0000000108007836 */ /* 0x000fca0000000000 */
[----:B------:R-:W-:-:S04]  /*5f50*/  ISETP.NE.AND P1, PT, R0, 0x7, PT ;  /* 0x000000070000780c */ /* 0x000fc80003f25270 */
[----:B0-----:R-:W-:Y:S02]  /*5f60*/  SEL R2, RZ, 0x1, P1 ;  /* 0x00000001ff027807 */ /* 0x001fe40000800000 */
[----:B------:R-:W-:Y:S02]  /*5f70*/  SEL R0, R0, RZ, P1 ;  /* 0x000000ff00007207 */ /* 0x000fe40000800000 */
[----:B------:R-:W-:-:S03]  /*5f80*/  LOP3.LUT R9, R9, R2, RZ, 0x3c, !PT ;  /* 0x0000000209097212 */ /* 0x000fc600078e3cff */
[----:B------:R-:W-:Y:S01]  /*5f90*/  IMAD R7, R0, 0x8, R5 ;  /* 0x0000000800077824 */ /* 0x000fe200078e0205 */
[----:B------:R-:W-:Y:S01]  /*5fa0*/  SHF.L.U32 R4, R9, 0x1f, RZ ;  /* 0x0000001f09047819 */ /* 0x000fe200000006ff */
[----:B-1----:R-:W-:Y:S06]  /*5fb0*/  @!P0 BRA `(.L_x_123) ;  /* 0x00000004006c8947 */ /* 0x002fec0003800000 */
.L_x_139:
[----:B------:R-:W1:Y:S01]  /*5fc0*/  SYNCS.PHASECHK.TRANS64.TRYWAIT P0, [R7+URZ], R4 ;  /* 0x00000004070075a7 */ /* 0x000e62000800017f */
[----:B------:R-:W-:-:S05]  /*5fd0*/  VIADD R0, R0, 0x1 ;  /* 0x0000000100007836 */ /* 0x000fca0000000000 */
[----:B------:R-:W-:-:S04]  /*5fe0*/  ISETP.NE.AND P1, PT, R0, 0x7, PT ;  /* 0x000000070000780c */ /* 0x000fc80003f25270 */
[----:B------:R-:W-:Y:S02]  /*5ff0*/  SEL R2, RZ, 0x1, P1 ;  /* 0x00000001ff027807 */ /* 0x000fe40000800000 */
[----:B------:R-:W-:Y:S02]  /*6000*/  SEL R0, R0, RZ, P1 ;  /* 0x000000ff00007207 */ /* 0x000fe40000800000 */
[----:B------:R-:W-:-:S03]  /*6010*/  LOP3.LUT R9, R9, R2, RZ, 0x3c, !PT ;  /* 0x0000000209097212 */ /* 0x000fc600078e3cff */
[----:B0-----:R-:W-:Y:S01]  /*6020*/  IMAD R6, R0, 0x8, R5 ;  /* 0x0000000800067824 */ /* 0x001fe200078e0205 */
[----:B------:R-:W-:Y:S01]  /*6030*/  SHF.L.U32 R3, R9, 0x1f, RZ ;  /* 0x0000001f09037819 */ /* 0x000fe200000006ff */
[----:B-1----:R-:W-:Y:S06]  /*6040*/  @!P0 BRA `(.L_x_124) ;  /* 0x00000004005c8947 */ /* 0x002fec0003800000 */
.L_x_140:
        /* <DEDUP_REMOVED lines=9> */
.L_x_141:
        /* <DEDUP_REMOVED lines=9> */
.L_x_142:
[----:B------:R-:W1:Y:S01]  /*6170*/  SYNCS.PHASECHK.TRANS64.TRYWAIT P0, [R6+URZ], R3 ;  /* 0x00000003060075a7 */ /* 0x000e62000800017f */
[----:B------:R-:W-:-:S05]  /*6180*/  VIADD R0, R0, 0x1 ;  /* 0x0000000100007836 */ /* 0x000fca0000000000 */
[----:B------:R-:W-:-:S04]  /*6190*/  ISETP.NE.AND P1, PT, R0, 0x7, PT ;  /* 0x000000070000780c */ /* 0x000fc80003f25270 */
[----:B------:R-:W-:Y:S02]  /*61a0*/  SEL R2, RZ, 0x1, P1 ;  /* 0x00000001ff027807 */ /* 0x000fe40000800000 */
[----:B------:R-:W-:Y:S02]  /*61b0*/  SEL R0, R0, RZ, P1 ;  /* 0x000000ff00007207 */ /* 0x000fe40000800000 */
[----:B------:R-:W-:Y:S01]  /*61c0*/  LOP3.LUT R2, R9, R2, RZ, 0x3c, !PT ;  /* 0x0000000209027212 */ /* 0x000fe200078e3cff */
[----:B-1----:R-:W-:Y:S06]  /*61d0*/  @!P0 BRA `(.L_x_127) ;  /* 0x0000000400348947 */ /* 0x002fec0003800000 */
.L_x_143:
[----:B------:R-:W-:Y:S01]  /*61e0*/  IMAD R5, R0, 0x8, R5 ;  /* 0x0000000800057824 */ /* 0x000fe200078e0205 */
[----:B------:R-:W-:-:S07]  /*61f0*/  SHF.L.U32 R0, R2, 0x1f, RZ ;  /* 0x0000001f02007819 */ /* 0x000fce00000006ff */
.L_x_128:
[----:B---3--:R3:W4:Y:S02]  /*6200*/  SYNCS.PHASECHK.TRANS64.TRYWAIT P0, [R5+URZ], R0 ;  /* 0x00000000050075a7 */ /* 0x008724000800017f */
[----:B----4-:R-:W-:Y:S05]  /*6210*/  @!P0 NANOSLEEP.SYNCS 0x989680 ;  /* 0x009896800000895d */ /* 0x010fea0003900000 */
[----:B------:R-:W4:Y:S02]  /*6220*/  @!P0 SYNCS.PHASECHK.TRANS64 P0, [R5+URZ], R0 ;  /* 0x00000000050085a7 */ /* 0x000f24000800007f */
[----:B----4-:R-:W-:Y:S05]  /*6230*/  @!P0 BRA `(.L_x_128) ;  /* 0xfffffffc00f08947 */ /* 0x010fea000383ffff */
.L_x_120:
[----:B------:R-:W-:Y:S05]  /*6240*/  BSYNC B0 ;  /* 0x0000000000007941 */ /* 0x000fea0003800000 */
.L_x_119:
[----:B------:R-:W-:Y:S05]  /*6250*/  EXIT ;  /* 0x000000000000794d */ /* 0x000fea0003800000 */
.L_x_19:
[----:B0-----:R-:W-:-:S04]  /*6260*/  IMAD.U32 R3, RZ, RZ, UR43 ;  /* 0x0000002bff037e24 */ /* 0x001fc8000f8e00ff */
[----:B------:R0:W1:Y:S03]  /*6270*/  SYNCS.PHASECHK.TRANS64.TRYWAIT P0, [R3+URZ+-0x8], R0 ;  /* 0xfffff800030075a7 */ /* 0x000066000800017f */
[----:B-1----:R-:W-:Y:S05]  /*6280*/  @!P0 NANOSLEEP.SYNCS 0x989680 ;  /* 0x009896800000895d */ /* 0x002fea0003900000 */
[----:B------:R-:W1:Y:S02]  /*6290*/  @!P0 SYNCS.PHASECHK.TRANS64 P0, [R3+URZ+-0x8], R0 ;  /* 0xfffff800030085a7 */ /* 0x000e64000800007f */
[----:B-1----:R-:W-:Y:S05]  /*62a0*/  @!P0 BRA `(.L_x_19) ;  /* 0xfffffffc00ec8947 */ /* 0x002fea000383ffff */
[----:B------:R-:W-:Y:S05]  /*62b0*/  BRA `(.L_x_129) ;  /* 0xffffffb400607947 */ /* 0x000fea000383ffff */
.L_x_24:
[----:B-1----:R1:W2:Y:S02]  /*62c0*/  SYNCS.PHASECHK.TRANS64.TRYWAIT P1, [R3+URZ], R0 ;  /* 0x00000000030075a7 */ /* 0x0022a4000802017f */
[----:B--2---:R-:W-:Y:S05]  /*62d0*/  @!P1 NANOSLEEP.SYNCS 0x989680 ;  /* 0x009896800000995d */ /* 0x004fea0003900000 */
[----:B------:R-:W2:Y:S02]  /*62e0*/  @!P1 SYNCS.PHASECHK.TRANS64 P1, [R3+URZ], R0 ;  /* 0x00000000030095a7 */ /* 0x000ea4000802007f */
[----:B--2---:R-:W-:Y:S05]  /*62f0*/  @!P1 BRA `(.L_x_24) ;  /* 0xfffffffc00f09947 */ /* 0x004fea000383ffff */
[----:B------:R-:W-:Y:S05]  /*6300*/  BRA `(.L_x_23) ;  /* 0xffffffb400cc7947 */ /* 0x000fea000383ffff */
.L_x_29:
[----:B-1----:R-:W-:-:S04]  /*6310*/  IMAD.U32 R5, RZ, RZ, UR4 ;  /* 0x00000004ff057e24 */ /* 0x002fc8000f8e00ff */
[----:B------:R1:W2:Y:S03]  /*6320*/  SYNCS.PHASECHK.TRANS64.TRYWAIT P1, [R5+URZ], R4 ;  /* 0x00000004050075a7 */ /* 0x0002a6000802017f */
[----:B--2---:R-:W-:Y:S05]  /*6330*/  @!P1 NANOSLEEP.SYNCS 0x989680 ;  /* 0x009896800000995d */ /* 0x004fea0003900000 */
[----:B------:R-:W2:Y:S02]  /*6340*/  @!P1 SYNCS.PHASECHK.TRANS64 P1, [R5+URZ], R4 ;  /* 0x00000004050095a7 */ /* 0x000ea4000802007f */
[----:B--2---:R-:W-:Y:S05]  /*6350*/  @!P1 BRA `(.L_x_29) ;  /* 0xfffffffc00ec9947 */ /* 0x004fea000383ffff */
[----:B------:R-:W-:Y:S05]  /*6360*/  BRA `(.L_x_28) ;  /* 0xffffffb800f47947 */ /* 0x000fea000383ffff */
.L_x_37:
[----:B0-----:R-:W-:-:S04]  /*6370*/  IMAD.U32 R3, RZ, RZ, UR43 ;  /* 0x0000002bff037e24 */ /* 0x001fc8000f8e00ff */
[----:B------:R0:W1:Y:S03]  /*6380*/  SYNCS.PHASECHK.TRANS64.TRYWAIT P0, [R3+URZ+0x8], R0 ;  /* 0x00000800030075a7 */ /* 0x000066000800017f */
[----:B-1----:R-:W-:Y:S05]  /*6390*/  @!P0 NANOSLEEP.SYNCS 0x989680 ;  /* 0x009896800000895d */ /* 0x002fea0003900000 */
[----:B------:R-:W1:Y:S02]  /*63a0*/  @!P0 SYNCS.PHASECHK.TRANS64 P0, [R3+URZ+0x8], R0 ;  /* 0x00000800030085a7 */ /* 0x000e64000800007f */
[----:B-1----:R-:W-:Y:S05]  /*63b0*/  @!P0 BRA `(.L_x_37) ;  /* 0xfffffffc00ec8947 */ /* 0x002fea000383ffff */
[----:B------:R-:W-:Y:S05]  /*63c0*/  BRA `(.L_x_130) ;  /* 0xffffffc000b87947 */ /* 0x000fea000383ffff */
.L_x_106:
[----:B------:R-:W-:Y:S01]  /*63d0*/  BSSY B1, `(.L_x_131) ;  /* 0x0000006000017945 */ /* 0x000fe20003800000 */
[----:B------:R-:W-:-:S07]  /*63e0*/  IMAD.MOV.U32 R15, RZ, RZ, -0x1 ;  /* 0xffffffffff0f7424 */ /* 0x000fce00078e00ff */
[----:B--2--5:R-:W-:Y:S05]  /*63f0*/  WARPSYNC.COLLECTIVE R15, `(.L_x_132) ;  /* 0x000000000f0c7348 */ /* 0x024fea0003c00000 */
[----:B------:R-:W-:Y:S02]  /*6400*/  ELECT P6, UR62, PT ;  /* 0x00000000003e782f */ /* 0x000fe400038c0000 */
[----:B------:R-:W-:Y:S01]  /*6410*/  MOV R14, UR62 ;  /* 0x0000003e000e7c02 */ /* 0x000fe20008000f00 */
[----:B--2--5:R-:W-:Y:S10]  /*6420*/  ENDCOLLECTIVE ;  /* 0x000000000000791b */ /* 0x024ff40003800000 */
.L_x_132:
[----:B------:R-:W-:Y:S05]  /*6430*/  BSYNC B1 ;  /* 0x0000000000017941 */ /* 0x000fea0003800000 */
.L_x_131:
[----:B------:R-:W-:Y:S05]  /*6440*/  BRA `(.L_x_133) ;  /* 0xffffffec00547947 */ /* 0x000fea000383ffff */
.L_x_109:
[----:B0-----:R0:W1:Y:S02]  /*6450*/  SYNCS.PHASECHK.TRANS64.TRYWAIT P1, [R14+URZ+0x38], R5 ;  /* 0x000038050e0075a7 */ /* 0x001064000802017f */
[----:B-1----:R-:W-:Y:S05]  /*6460*/  @!P1 NANOSLEEP.SYNCS 0x989680 ;  /* 0x009896800000995d */ /* 0x002fea0003900000 */
[----:B------:R-:W1:Y:S02]  /*6470*/  @!P1 SYNCS.PHASECHK.TRANS64 P1, [R14+URZ+0x38], R5 ;  /* 0x000038050e0095a7 */ /* 0x000e64000802007f */
[----:B-1----:R-:W-:Y:S05]  /*6480*/  @!P1 BRA `(.L_x_109) ;  /* 0xfffffffc00f09947 */ /* 0x002fea000383ffff */
[----:B------:R-:W-:Y:S05]  /*6490*/  BRA `(.L_x_134) ;  /* 0xffffffec00907947 */ /* 0x000fea000383ffff */
.L_x_118:
[----:B------:R-:W-:Y:S01]  /*64a0*/  BSSY B0, `(.L_x_135) ;  /* 0x0000006000007945 */ /* 0x000fe20003800000 */
[----:B------:R-:W-:-:S07]  /*64b0*/  IMAD.MOV.U32 R15, RZ, RZ, -0x1 ;  /* 0xffffffffff0f7424 */ /* 0x000fce00078e00ff */
[----:B--2--5:R-:W-:Y:S05]  /*64c0*/  WARPSYNC.COLLECTIVE R15, `(.L_x_136) ;  /* 0x000000000f0c7348 */ /* 0x024fea0003c00000 */
[----:B------:R-:W-:Y:S02]  /*64d0*/  ELECT P6, UR62, PT ;  /* 0x00000000003e782f */ /* 0x000fe400038c0000 */
[----:B------:R-:W-:Y:S01]  /*64e0*/  MOV R14, UR62 ;  /* 0x0000003e000e7c02 */ /* 0x000fe20008000f00 */
[----:B--2--5:R-:W-:Y:S10]  /*64f0*/  ENDCOLLECTIVE ;  /* 0x000000000000791b */ /* 0x024ff40003800000 */
.L_x_136:
[----:B------:R-:W-:Y:S05]  /*6500*/  BSYNC B0 ;  /* 0x0000000000007941 */ /* 0x000fea0003800000 */
.L_x_135:
[----:B------:R-:W-:Y:S05]  /*6510*/  BRA `(.L_x_137) ;  /* 0xfffffff800307947 */ /* 0x000fea000383ffff */
.L_x_122:
[----:B0-----:R0:W1:Y:S02]  /*6520*/  SYNCS.PHASECHK.TRANS64.TRYWAIT P0, [R7+URZ], R2 ;  /* 0x00000002070075a7 */ /* 0x001064000800017f */
[----:B-1----:R-:W-:Y:S05]  /*6530*/  @!P0 NANOSLEEP.SYNCS 0x989680 ;  /* 0x009896800000895d */ /* 0x002fea0003900000 */
[----:B------:R-:W1:Y:S02]  /*6540*/  @!P0 SYNCS.PHASECHK.TRANS64 P0, [R7+URZ], R2 ;  /* 0x00000002070085a7 */ /* 0x000e64000800007f */
[----:B-1----:R-:W-:Y:S05]  /*6550*/  @!P0 BRA `(.L_x_122) ;  /* 0xfffffffc00f08947 */ /* 0x002fea000383ffff */
[----:B------:R-:W-:Y:S05]  /*6560*/  BRA `(.L_x_138) ;  /* 0xfffffff800707947 */ /* 0x000fea000383ffff */
.L_x_123:
[----:B0-----:R0:W1:Y:S02]  /*6570*/  SYNCS.PHASECHK.TRANS64.TRYWAIT P0, [R6+URZ], R3 ;  /* 0x00000003060075a7 */ /* 0x001064000800017f */
[----:B-1----:R-:W-:Y:S05]  /*6580*/  @!P0 NANOSLEEP.SYNCS 0x989680 ;  /* 0x009896800000895d */ /* 0x002fea0003900000 */
[----:B------:R-:W1:Y:S02]  /*6590*/  @!P0 SYNCS.PHASECHK.TRANS64 P0, [R6+URZ], R3 ;  /* 0x00000003060085a7 */ /* 0x000e64000800007f */
[----:B-1----:R-:W-:Y:S05]  /*65a0*/  @!P0 BRA `(.L_x_123) ;  /* 0xfffffffc00f08947 */ /* 0x002fea000383ffff */
[----:B------:R-:W-:Y:S05]  /*65b0*/  BRA `(.L_x_139) ;  /* 0xfffffff800807947 */ /* 0x000fea000383ffff */
.L_x_124:
[----:B0-----:R0:W1:Y:S02]  /*65c0*/  SYNCS.PHASECHK.TRANS64.TRYWAIT P0, [R7+URZ], R4 ;  /* 0x00000004070075a7 */ /* 0x001064000800017f */
[----:B-1----:R-:W-:Y:S05]  /*65d0*/  @!P0 NANOSLEEP.SYNCS 0x989680 ;  /* 0x009896800000895d */ /* 0x002fea0003900000 */
[----:B------:R-:W1:Y:S02]  /*65e0*/  @!P0 SYNCS.PHASECHK.TRANS64 P0, [R7+URZ], R4 ;  /* 0x00000004070085a7 */ /* 0x000e64000800007f */
[----:B-1----:R-:W-:Y:S05]  /*65f0*/  @!P0 BRA `(.L_x_124) ;  /* 0xfffffffc00f08947 */ /* 0x002fea000383ffff */
[----:B------:R-:W-:Y:S05]  /*6600*/  BRA `(.L_x_140) ;  /* 0xfffffff800907947 */ /* 0x000fea000383ffff */
.L_x_125:
[----:B0-----:R0:W1:Y:S02]  /*6610*/  SYNCS.PHASECHK.TRANS64.TRYWAIT P0, [R6+URZ], R3 ;  /* 0x00000003060075a7 */ /* 0x001064000800017f */
[----:B-1----:R-:W-:Y:S05]  /*6620*/  @!P0 NANOSLEEP.SYNCS 0x989680 ;  /* 0x009896800000895d */ /* 0x002fea0003900000 */
[----:B------:R-:W1:Y:S02]  /*6630*/  @!P0 SYNCS.PHASECHK.TRANS64 P0, [R6+URZ], R3 ;  /* 0x00000003060085a7 */ /* 0x000e64000800007f */
[----:B-1----:R-:W-:Y:S05]  /*6640*/  @!P0 BRA `(.L_x_125) ;  /* 0xfffffffc00f08947 */ /* 0x002fea000383ffff */
[----:B------:R-:W-:Y:S05]  /*6650*/  BRA `(.L_x_141) ;  /* 0xfffffff800a07947 */ /* 0x000fea000383ffff */
.L_x_126:
[----:B0-----:R0:W1:Y:S02]  /*6660*/  SYNCS.PHASECHK.TRANS64.TRYWAIT P0, [R7+URZ], R4 ;  /* 0x00000004070075a7 */ /* 0x001064000800017f */
[----:B-1----:R-:W-:Y:S05]  /*6670*/  @!P0 NANOSLEEP.SYNCS 0x989680 ;  /* 0x009896800000895d */ /* 0x002fea0003900000 */
[----:B------:R-:W1:Y:S02]  /*6680*/  @!P0 SYNCS.PHASECHK.TRANS64 P0, [R7+URZ], R4 ;  /* 0x00000004070085a7 */ /* 0x000e64000800007f */
[----:B-1----:R-:W-:Y:S05]  /*6690*/  @!P0 BRA `(.L_x_126) ;  /* 0xfffffffc00f08947 */ /* 0x002fea000383ffff */
[----:B------:R-:W-:Y:S05]  /*66a0*/  BRA `(.L_x_142) ;  /* 0xfffffff800b07947 */ /* 0x000fea000383ffff */
.L_x_127:
[----:B-1----:R1:W3:Y:S02]  /*66b0*/  SYNCS.PHASECHK.TRANS64.TRYWAIT P0, [R6+URZ], R3 ;  /* 0x00000003060075a7 */ /* 0x0022e4000800017f */
[----:B---3--:R-:W-:Y:S05]  /*66c0*/  @!P0 NANOSLEEP.SYNCS 0x989680 ;  /* 0x009896800000895d */ /* 0x008fea0003900000 */
[----:B------:R-:W3:Y:S02]  /*66d0*/  @!P0 SYNCS.PHASECHK.TRANS64 P0, [R6+URZ], R3 ;  /* 0x00000003060085a7 */ /* 0x000ee4000800007f */
[----:B---3--:R-:W-:Y:S05]  /*66e0*/  @!P0 BRA `(.L_x_127) ;  /* 0xfffffffc00f08947 */ /* 0x008fea000383ffff */
[----:B------:R-:W-:Y:S05]  /*66f0*/  BRA `(.L_x_143) ;  /* 0xfffffff800b87947 */ /* 0x000fea000383ffff */
.L_x_144:
[----:B------:R-:W-:-:S00]  /*6700*/  BRA `(.L_x_144) ;  /* 0xfffffffc00fc7947 */ /* 0x000fc0000383ffff */
[----:B------:R-:W-:-:S00]  /*6710*/  NOP ;  /* 0x0000000000007918 */ /* 0x000fc00000000000 */
        /* <DEDUP_REMOVED lines=14> */
.L_x_145:


//--------------------- .nv.global.init           --------------------------
	.section	.nv.global.init,"aw",@progbits
.nv.global.init:
	.type		$str$22,@object
	.size		$str$22,($str$23 - $str$22)
$str$22:
        /*0000*/ 	.byte	0x6b, 0x5f, 0x74, 0x69, 0x6c, 0x65, 0x5f, 0x63, 0x6f, 0x75, 0x6e, 0x74, 0x20, 0x3e, 0x3d, 0x20
        /*0010*/ 	.byte	0x31, 0x00
	.type		$str$23,@object
	.size		$str$23,(__unnamed_1 - $str$23)
$str$23:
        /*0012*/ 	.byte	0x2f, 0x74, 0x6d, 0x70, 0x2f, 0x63, 0x75, 0x74, 0x6c, 0x61, 0x73, 0x73, 0x5f, 0x73, 0x77, 0x65
        /*0022*/ 	.byte	0x65, 0x70, 0x5f, 0x73, 0x72, 0x63, 0x2f, 0x69, 0x6e, 0x63, 0x6c, 0x75, 0x64, 0x65, 0x2f, 0x63
        /*0032*/ 	.byte	0x75, 0x74, 0x6c, 0x61, 0x73, 0x73, 0x2f, 0x67, 0x65, 0x6d, 0x6d, 0x2f, 0x63, 0x6f, 0x6c, 0x6c
        /*0042*/ 	.byte	0x65, 0x63, 0x74, 0x69, 0x76, 0x65, 0x2f, 0x73, 0x6d, 0x39, 0x30, 0x5f, 0x6d, 0x6d, 0x61, 0x5f
        /*0052*/ 	.byte	0x74, 0x6d, 0x61, 0x5f, 0x67, 0x6d, 0x6d, 0x61, 0x5f, 0x73, 0x73, 0x5f, 0x77, 0x61, 0x72, 0x70
        /*0062*/ 	.byte	0x73, 0x70, 0x65, 0x63, 0x69, 0x61, 0x6c, 0x69, 0x7a, 0x65, 0x64, 0x2e, 0x68, 0x70, 0x70, 0x00
	.type		__unnamed_1,@object
	.size		__unnamed_1,(.L_0 - __unnamed_1)
__unnamed_1:
        /*0072*/ 	.byte	0x76, 0x6f, 0x69, 0x64, 0x20, 0x63, 0x75, 0x74, 0x6c, 0x61, 0x73, 0x73, 0x3a, 0x3a, 0x67, 0x65
        /* <DEDUP_REMOVED lines=180> */
        /*0bc2*/ 	.byte	0x64, 0x65, 0x6e, 0x74, 0x69, 0x74, 0x79, 0x5d, 0x00
.L_0:


//--------------------- .nv.shared._ZN7cutlass13device_kernelINS_4gemm6kernel13GemmUniversalIN4cute5tupleIJiiiiEEENS1_10collective13CollectiveMmaINS1_34MainloopSm90TmaGmmaWarpSpecializedILi7ENS5_IJNS4_1CILi1EEENSA_ILi2EEESB_EEENS1_32KernelTmaWarpSpecializedPingpongEEENS5_IJNSA_ILi64EEESG_NSA_ILi128EEEEEENS_10bfloat16_tENS5_IJlSB_lEEESJ_SK_NS4_8TiledMMAINS4_8MMA_AtomIJNS4_4SM904GMMA27MMA_64x64x16_F32BF16BF16_SSILNSO_5MajorE0ELSQ_0ELNSO_7ScaleInE1ELSR_1EEEEEENS4_6LayoutINS5_IJSB_SB_SB_EEENS5_IJNSA_ILi0EEESW_SW_EEEEENS5_IJNS4_10UnderscoreESZ_SZ_EEEEENS4_23SM90_TMA_LOAD_MULTICASTENS4_14ComposedLayoutINS4_7SwizzleILi3ELi4ELi3EEENS4_18smem_ptr_flag_bitsILi16EEENSU_INS5_IJNSA_ILi8EEESG_EEENS5_IJSG_SB_EEEEEEEvNS4_8identityENS4_13SM90_TMA_LOADES1C_vS1D_EENS_8epilogue10collective6detail29Sm90TmaWarpSpecializedAdapterINS1H_15DefaultEpilogueISJ_SK_SK_NS1G_6thread17LinearCombinationISJ_Li1EffLNS1L_9ScaleType4KindE0ELNS_15FloatRoundStyleE2ESJ_EENS1_15EpilogueDefaultEEEEEvvEEEEvNT_6ParamsE --------------------------
	.section	.nv.shared._ZN7cutlass13device_kernelINS_4gemm6kernel13GemmUniversalIN4cute5tupleIJiiiiEEENS1_10collective13CollectiveMmaINS1_34MainloopSm90TmaGmmaWarpSpecializedILi7ENS5_IJNS4_1CILi1EEENSA_ILi2EEESB_EEENS1_32KernelTmaWarpSpecializedPingpongEEENS5_IJNSA_ILi64EEESG_NSA_ILi128EEEEEENS_10bfloat16_tENS5_IJlSB_lEEESJ_SK_NS4_8TiledMMAINS4_8MMA_AtomIJNS4_4SM904GMMA27MMA_64x64x16_F32BF16BF16_SSILNSO_5MajorE0ELSQ_0ELNSO_7ScaleInE1ELSR_1EEEEEENS4_6LayoutINS5_IJSB_SB_SB_EEENS5_IJNSA_ILi0EEESW_SW_EEEEENS5_IJNS4_10UnderscoreESZ_SZ_EEEEENS4_23SM90_TMA_LOAD_MULTICASTENS4_14ComposedLayoutINS4_7SwizzleILi3ELi4ELi3EEENS4_18smem_ptr_flag_bitsILi16EEENSU_INS5_IJNSA_ILi8EEESG_EEENS5_IJSG_SB_EEEEEEEvNS4_8identityENS4_13SM90_TMA_LOADES1C_vS1D_EENS_8epilogue10collective6detail29Sm90TmaWarpSpecializedAdapterINS1H_15DefaultEpilogueISJ_SK_SK_NS1G_6thread17LinearCombinationISJ_Li1EffLNS1L_9ScaleType4KindE0ELNS_15FloatRoundStyleE2ESJ_EENS1_15EpilogueDefaultEEEEEvvEEEEvNT_6ParamsE,"aw",@nobits
	.sectionflags	@""
	.align	16
	.zero		1024


//--------------------- .nv.shared.reserved.0     --------------------------
	.section	.nv.shared.reserved.0,"aw",@nobits
	.weak		__nv_reservedSMEM_offset_0_alias
	.size		__nv_reservedSMEM_offset_0_alias, 0, 0
	.other		__nv_reservedSMEM_offset_0_alias,@"STO_CUDA_RESERVED_SHARED STV_DEFAULT"
__nv_reservedSMEM_offset_0_alias:
	.zero		0


//--------------------- .nv.global                --------------------------
	.section	.nv.global,"aw",@nobits
.nv.global:
	.type		_ZN40_INTERNAL_9162b3b2_4_k_cu_958ae2ab_178674cute1_E,@object
	.size		_ZN40_INTERNAL_9162b3b2_4_k_cu_958ae2ab_178674cute1_E,(_ZN40_INTERNAL_9162b3b2_4_k_cu_958ae2ab_178674cuda3std3__45__cpo6cbeginE - _ZN40_INTERNAL_9162b3b2_4_k_cu_958ae2ab_178674cute1_E)
_ZN40_INTERNAL_9162b3b2_4_k_cu_958ae2ab_178674cute1_E:
	.zero		1
	.type		_ZN40_INTERNAL_9162b3b2_4_k_cu_958ae2ab_178674cuda3std3__45__cpo6cbeginE,@object
	.size		_ZN40_INTERNAL_9162b3b2_4_k_cu_958ae2ab_178674cuda3std3__45__cpo6cbeginE,(_ZN40_INTERNAL_9162b3b2_4_k_cu_958ae2ab_178674cuda3std3__48in_placeE - _ZN40_INTERNAL_9162b3b2_4_k_cu_958ae2ab_178674cuda3std3__45__cpo6cbeginE)
_ZN40_INTERNAL_9162b3b2_4_k_cu_958ae2ab_178674cuda3std3__45__cpo6cbeginE:
	.zero		1
	.type		_ZN40_INTERNAL_9162b3b2_4_k_cu_958ae2ab_178674cuda3std3__48in_placeE,@object
	.size		_ZN40_INTERNAL_9162b3b2_4_k_cu_958ae2ab_178674cuda3std3__48in_placeE,(_ZN40_INTERNAL_9162b3b2_4_k_cu_958ae2ab_178674cuda3std6ranges3__45__cpo9iter_moveE - _ZN40_INTERNAL_9162b3b2_4_k_cu_958ae2ab_178674cuda3std3__48in_placeE)
_ZN40_INTERNAL_9162b3b2_4_k_cu_958ae2ab_178674cuda3std3__48in_placeE:
	.zero		1
	.type		_ZN40_INTERNAL_9162b3b2_4_k_cu_958ae2ab_178674cuda3std6ranges3__45__cpo9iter_moveE,@object
	.size		_ZN40_INTERNAL_9162b3b2_4_k_cu_958ae2ab_178674cuda3std6ranges3__45__cpo9iter_moveE,(_ZN40_INTERNAL_9162b3b2_4_k_cu_958ae2ab_178674cuda3std3__45__cpo5beginE - _ZN40_INTERNAL_9162b3b2_4_k_cu_958ae2ab_178674cuda3std6ranges3__45__cpo9iter_moveE)
_ZN40_INTERNAL_9162b3b2_4_k_cu_958ae2ab_178674cuda3std6ranges3__45__cpo9iter_moveE:
	.zero		1
	.type		_ZN40_INTERNAL_9162b3b2_4_k_cu_958ae2ab_178674cuda3std3__45__cpo5beginE,@object
	.size		_ZN40_INTERNAL_9162b3b2_4_k_cu_958ae2ab_178674cuda3std3__45__cpo5beginE,(_ZN40_INTERNAL_9162b3b2_4_k_cu_958ae2ab_178674cuda3std3__442_GLOBAL__N__9162b3b2_4_k_cu_958ae2ab_178676ignoreE - _ZN40_INTERNAL_9162b3b2_4_k_cu_958ae2ab_178674cuda3std3__45__cpo5beginE)
_ZN40_INTERNAL_9162b3b2_4_k_cu_958ae2ab_178674cuda3std3__45__cpo5beginE:
	.zero		1
	.type		_ZN40_INTERNAL_9162b3b2_4_k_cu_958ae2ab_178674cuda3std3__442_GLOBAL__N__9162b3b2_4_k_cu_958ae2ab_178676ignoreE,@object
	.size		_ZN40_INTERNAL_9162b3b2_4_k_cu_958ae2ab_178674cuda3std3__442_GLOBAL__N__9162b3b2_4_k_cu_958ae2ab_178676ignoreE,(_ZN40_INTERNAL_9162b3b2_4_k_cu_958ae2ab_178674cute7productE - _ZN40_INTERNAL_9162b3b2_4_k_cu_958ae2ab_178674cuda3std3__442_GLOBAL__N__9162b3b2_4_k_cu_958ae2ab_178676ignoreE)
_ZN40_INTERNAL_9162b3b2_4_k_cu_958ae2ab_178674cuda3std3__442_GLOBAL__N__9162b3b2_4_k_cu_958ae2ab_178676ignoreE:
	.zero		1
	.type		_ZN40_INTERNAL_9162b3b2_4_k_cu_958ae2ab_178674cute7productE,@object
	.size		_ZN40_INTERNAL_9162b3b2_4_k_cu_958ae2ab_178674cute7productE,(_ZN40_INTERNAL_9162b3b2_4_k_cu_958ae2ab_178674cuda3std3__45__cpo3endE - _ZN40_INTERNAL_9162b3b2_4_k_cu_958ae2ab_178674cute7productE)
_ZN40_INTERNAL_9162b3b2_4_k_cu_958ae2ab_178674cute7productE:
	.zero		1
	.type		_ZN40_INTERNAL_9162b3b2_4_k_cu_958ae2ab_178674cuda3std3__45__cpo3endE,@object
	.size		_ZN40_INTERNAL_9162b3b2_4_k_cu_958ae2ab_178674cuda3std3__45__cpo3endE,(_ZN40_INTERNAL_9162b3b2_4_k_cu_958ae2ab_178674cuda3std3__419piecewise_constructE - _ZN40_INTERNAL_9162b3b2_4_k_cu_958ae2ab_178674cuda3std3__45__cpo3endE)
_ZN40_INTERNAL_9162b3b2_4_k_cu_958ae2ab_178674cuda3std3__45__cpo3endE:
	.zero		1
	.type		_ZN40_INTERNAL_9162b3b2_4_k_cu_958ae2ab_178674cuda3std3__419piecewise_constructE,@object
	.size		_ZN40_INTERNAL_9162b3b2_4_k_cu_958ae2ab_178674cuda3std3__419piecewise_constructE,(_ZN40_INTERNAL_9162b3b2_4_k_cu_958ae2ab_178674cuda3std3__45__cpo4cendE - _ZN40_INTERNAL_9162b3b2_4_k_cu_958ae2ab_178674cuda3std3__419piecewise_constructE)
_ZN40_INTERNAL_9162b3b2_4_k_cu_958ae2ab_178674cuda3std3__419piecewise_constructE:
	.zero		1
	.type		_ZN40_INTERNAL_9162b3b2_4_k_cu_958ae2ab_178674cuda3std3__45__cpo4cendE,@object
	.size		_ZN40_INTERNAL_9162b3b2_4_k_cu_958ae2ab_178674cuda3std3__45__cpo4cendE,(_ZN40_INTERNAL_9162b3b2_4_k_cu_958ae2ab_178674cuda3std6ranges3__45__cpo4swapE - _ZN40_INTERNAL_9162b3b2_4_k_cu_958ae2ab_178674cuda3std3__45__cpo4cendE)
_ZN40_INTERNAL_9162b3b2_4_k_cu_958ae2ab_178674cuda3std3__45__cpo4cendE:
	.zero		1
	.type		_ZN40_INTERNAL_9162b3b2_4_k_cu_958ae2ab_178674cuda3std6ranges3__45__cpo4swapE,@object
	.size		_ZN40_INTERNAL_9162b3b2_4_k_cu_958ae2ab_178674cuda3std6ranges3__45__cpo4swapE,(.L_8 - _ZN40_INTERNAL_9162b3b2_4_k_cu_958ae2ab_178674cuda3std6ranges3__45__cpo4swapE)
_ZN40_INTERNAL_9162b3b2_4_k_cu_958ae2ab_178674cuda3std6ranges3__45__cpo4swapE:
	.zero		1
.L_8:


//--------------------- .nv.constant0._ZN7cutlass13device_kernelINS_4gemm6kernel13GemmUniversalIN4cute5tupleIJiiiiEEENS1_10collective13CollectiveMmaINS1_34MainloopSm90TmaGmmaWarpSpecializedILi7ENS5_IJNS4_1CILi1EEENSA_ILi2EEESB_EEENS1_32KernelTmaWarpSpecializedPingpongEEENS5_IJNSA_ILi64EEESG_NSA_ILi128EEEEEENS_10bfloat16_tENS5_IJlSB_lEEESJ_SK_NS4_8TiledMMAINS4_8MMA_AtomIJNS4_4SM904GMMA27MMA_64x64x16_F32BF16BF16_SSILNSO_5MajorE0ELSQ_0ELNSO_7ScaleInE1ELSR_1EEEEEENS4_6LayoutINS5_IJSB_SB_SB_EEENS5_IJNSA_ILi0EEESW_SW_EEEEENS5_IJNS4_10UnderscoreESZ_SZ_EEEEENS4_23SM90_TMA_LOAD_MULTICASTENS4_14ComposedLayoutINS4_7SwizzleILi3ELi4ELi3EEENS4_18smem_ptr_flag_bitsILi16EEENSU_INS5_IJNSA_ILi8EEESG_EEENS5_IJSG_SB_EEEEEEEvNS4_8identityENS4_13SM90_TMA_LOADES1C_vS1D_EENS_8epilogue10collective6detail29Sm90TmaWarpSpecializedAdapterINS1H_15DefaultEpilogueISJ_SK_SK_NS1G_6thread17LinearCombinationISJ_Li1EffLNS1L_9ScaleType4KindE0ELNS_15FloatRoundStyleE2ESJ_EENS1_15EpilogueDefaultEEEEEvvEEEEvNT_6ParamsE --------------------------
	.section	.nv.constant0._ZN7cutlass13device_kernelINS_4gemm6kernel13GemmUniversalIN4cute5tupleIJiiiiEEENS1_10collective13CollectiveMmaINS1_34MainloopSm90TmaGmmaWarpSpecializedILi7ENS5_IJNS4_1CILi1EEENSA_ILi2EEESB_EEENS1_32KernelTmaWarpSpecializedPingpongEEENS5_IJNSA_ILi64EEESG_NSA_ILi128EEEEEENS_10bfloat16_tENS5_IJlSB_lEEESJ_SK_NS4_8TiledMMAINS4_8MMA_AtomIJNS4_4SM904GMMA27MMA_64x64x16_F32BF16BF16_SSILNSO_5MajorE0ELSQ_0ELNSO_7ScaleInE1ELSR_1EEEEEENS4_6LayoutINS5_IJSB_SB_SB_EEENS5_IJNSA_ILi0EEESW_SW_EEEEENS5_IJNS4_10UnderscoreESZ_SZ_EEEEENS4_23SM90_TMA_LOAD_MULTICASTENS4_14ComposedLayoutINS4_7SwizzleILi3ELi4ELi3EEENS4_18smem_ptr_flag_bitsILi16EEENSU_INS5_IJNSA_ILi8EEESG_EEENS5_IJSG_SB_EEEEEEEvNS4_8identityENS4_13SM90_TMA_LOADES1C_vS1D_EENS_8epilogue10collective6detail29Sm90TmaWarpSpecializedAdapterINS1H_15DefaultEpilogueISJ_SK_SK_NS1G_6thread17LinearCombinationISJ_Li1EffLNS1L_9ScaleType4KindE0ELNS_15FloatRoundStyleE2ESJ_EENS1_15EpilogueDefaultEEEEEvvEEEEvNT_6ParamsE,"a",@progbits
	.sectionflags	@""
	.align	4
.nv.constant0._ZN7cutlass13device_kernelINS_4gemm6kernel13GemmUniversalIN4cute5tupleIJiiiiEEENS1_10collective13CollectiveMmaINS1_34MainloopSm90TmaGmmaWarpSpecializedILi7ENS5_IJNS4_1CILi1EEENSA_ILi2EEESB_EEENS1_32KernelTmaWarpSpecializedPingpongEEENS5_IJNSA_ILi64EEESG_NSA_ILi128EEEEEENS_10bfloat16_tENS5_IJlSB_lEEESJ_SK_NS4_8TiledMMAINS4_8MMA_AtomIJNS4_4SM904GMMA27MMA_64x64x16_F32BF16BF16_SSILNSO_5MajorE0ELSQ_0ELNSO_7ScaleInE1ELSR_1EEEEEENS4_6LayoutINS5_IJSB_SB_SB_EEENS5_IJNSA_ILi0EEESW_SW_EEEEENS5_IJNS4_10UnderscoreESZ_SZ_EEEEENS4_23SM90_TMA_LOAD_MULTICASTENS4_14ComposedLayoutINS4_7SwizzleILi3ELi4ELi3EEENS4_18smem_ptr_flag_bitsILi16EEENSU_INS5_IJNSA_ILi8EEESG_EEENS5_IJSG_SB_EEEEEEEvNS4_8identityENS4_13SM90_TMA_LOADES1C_vS1D_EENS_8epilogue10collective6detail29Sm90TmaWarpSpecializedAdapterINS1H_15DefaultEpilogueISJ_SK_SK_NS1G_6thread17LinearCombinationISJ_Li1EffLNS1L_9ScaleType4KindE0ELNS_15FloatRoundStyleE2ESJ_EENS1_15EpilogueDefaultEEEEEvvEEEEvNT_6ParamsE:
	.zero		1664


//--------------------- SYMBOLS --------------------------

	.type		.nv.reservedSmem.offset0,@object
	.size		.nv.reservedSmem.offset0,0x4
	.type		__assertfail,@function
